//
// Generated by NVIDIA NVVM Compiler
//
// Compiler Build ID: CL-36424714
// Cuda compilation tools, release 13.0, V13.0.88
// Based on NVVM 20.0.0
//

.version 9.0
.target sm_100
.address_size 64

	// .globl	_Z6red_chPfS_iiiii
// _ZZ11ew_gpu_mmulPfP6__halfS1_iiiiiiiiE3s_w has been demoted

.visible .entry _Z6red_chPfS_iiiii(
	.param .u64 .ptr .align 1 _Z6red_chPfS_iiiii_param_0,
	.param .u64 .ptr .align 1 _Z6red_chPfS_iiiii_param_1,
	.param .u32 _Z6red_chPfS_iiiii_param_2,
	.param .u32 _Z6red_chPfS_iiiii_param_3,
	.param .u32 _Z6red_chPfS_iiiii_param_4,
	.param .u32 _Z6red_chPfS_iiiii_param_5,
	.param .u32 _Z6red_chPfS_iiiii_param_6
)
{
	.reg .pred 	%p<34>;
	.reg .b32 	%r<280>;
	.reg .b32 	%f<84>;
	.reg .b64 	%rd<79>;

	ld.param.u64 	%rd3, [_Z6red_chPfS_iiiii_param_0];
	ld.param.u64 	%rd4, [_Z6red_chPfS_iiiii_param_1];
	ld.param.u32 	%r114, [_Z6red_chPfS_iiiii_param_2];
	ld.param.u32 	%r116, [_Z6red_chPfS_iiiii_param_4];
	ld.param.u32 	%r117, [_Z6red_chPfS_iiiii_param_5];
	cvta.to.global.u64 	%rd1, %rd4;
	cvta.to.global.u64 	%rd2, %rd3;
	mov.u32 	%r1, %tid.y;
	mov.u32 	%r2, %tid.x;
	setp.lt.s32 	%p3, %r114, 1;
	mov.u32 	%r3, %ctaid.x;
	mov.u32 	%r4, %ctaid.y;
	mov.u32 	%r5, %ntid.y;
	mov.u32 	%r6, %ntid.x;
	mad.lo.s32 	%r7, %r116, %r3, %r4;
	mul.lo.s32 	%r8, %r7, %r117;
	@%p3 bra 	$L__BB0_20;
	ld.param.u32 	%r249, [_Z6red_chPfS_iiiii_param_6];
	ld.param.u32 	%r243, [_Z6red_chPfS_iiiii_param_4];
	ld.param.u32 	%r241, [_Z6red_chPfS_iiiii_param_3];
	and.b32  	%r9, %r114, 15;
	and.b32  	%r10, %r114, 7;
	and.b32  	%r11, %r114, 2147483632;
	add.s32 	%r130, %r3, %r241;
	mad.lo.s32 	%r131, %r243, %r130, %r4;
	mad.lo.s32 	%r12, %r117, %r131, %r1;
	mul.lo.s32 	%r132, %r249, %r117;
	mul.lo.s32 	%r133, %r132, %r243;
	mul.lo.s32 	%r134, %r133, %r241;
	shl.b32 	%r13, %r134, 4;
	shl.b32 	%r135, %r241, 1;
	add.s32 	%r136, %r3, %r135;
	mad.lo.s32 	%r137, %r243, %r136, %r4;
	mad.lo.s32 	%r14, %r117, %r137, %r1;
	mad.lo.s32 	%r138, %r241, 3, %r3;
	mad.lo.s32 	%r139, %r243, %r138, %r4;
	mad.lo.s32 	%r15, %r117, %r139, %r1;
	shl.b32 	%r140, %r241, 2;
	add.s32 	%r141, %r3, %r140;
	mad.lo.s32 	%r142, %r243, %r141, %r4;
	mad.lo.s32 	%r16, %r117, %r142, %r1;
	mad.lo.s32 	%r143, %r241, 5, %r3;
	mad.lo.s32 	%r144, %r243, %r143, %r4;
	mad.lo.s32 	%r17, %r117, %r144, %r1;
	mad.lo.s32 	%r145, %r241, 6, %r3;
	mad.lo.s32 	%r146, %r243, %r145, %r4;
	mad.lo.s32 	%r18, %r117, %r146, %r1;
	mad.lo.s32 	%r147, %r241, 7, %r3;
	mad.lo.s32 	%r148, %r243, %r147, %r4;
	mad.lo.s32 	%r19, %r117, %r148, %r1;
	shl.b32 	%r149, %r241, 3;
	add.s32 	%r150, %r3, %r149;
	mad.lo.s32 	%r151, %r243, %r150, %r4;
	mad.lo.s32 	%r20, %r117, %r151, %r1;
	mad.lo.s32 	%r152, %r241, 9, %r3;
	mad.lo.s32 	%r153, %r243, %r152, %r4;
	mad.lo.s32 	%r21, %r117, %r153, %r1;
	mad.lo.s32 	%r154, %r241, 10, %r3;
	mad.lo.s32 	%r155, %r243, %r154, %r4;
	mad.lo.s32 	%r22, %r117, %r155, %r1;
	mad.lo.s32 	%r156, %r241, 11, %r3;
	mad.lo.s32 	%r157, %r243, %r156, %r4;
	mad.lo.s32 	%r23, %r117, %r157, %r1;
	mad.lo.s32 	%r158, %r241, 12, %r3;
	mad.lo.s32 	%r159, %r243, %r158, %r4;
	mad.lo.s32 	%r24, %r117, %r159, %r1;
	mad.lo.s32 	%r160, %r241, 13, %r3;
	mad.lo.s32 	%r161, %r243, %r160, %r4;
	mad.lo.s32 	%r25, %r117, %r161, %r1;
	mad.lo.s32 	%r162, %r241, 14, %r3;
	mad.lo.s32 	%r163, %r243, %r162, %r4;
	mad.lo.s32 	%r26, %r117, %r163, %r1;
	mad.lo.s32 	%r164, %r241, 15, %r3;
	mad.lo.s32 	%r165, %r243, %r164, %r4;
	mad.lo.s32 	%r27, %r117, %r165, %r1;
	mov.b32 	%r258, 0;
	mov.pred 	%p32, -1;
$L__BB0_2:
	mov.pred 	%p1, %p32;
	ld.param.u32 	%r250, [_Z6red_chPfS_iiiii_param_6];
	mov.u32 	%r167, %ntid.y;
	mul.lo.s32 	%r168, %r258, %r167;
	mov.u32 	%r169, %tid.y;
	add.s32 	%r29, %r168, %r169;
	add.s32 	%r170, %r12, %r168;
	mov.u32 	%r171, %tid.x;
	mad.lo.s32 	%r30, %r250, %r170, %r171;
	add.s32 	%r172, %r14, %r168;
	mad.lo.s32 	%r31, %r250, %r172, %r171;
	add.s32 	%r173, %r15, %r168;
	mad.lo.s32 	%r32, %r250, %r173, %r171;
	add.s32 	%r174, %r16, %r168;
	mad.lo.s32 	%r33, %r250, %r174, %r171;
	add.s32 	%r175, %r17, %r168;
	mad.lo.s32 	%r34, %r250, %r175, %r171;
	add.s32 	%r176, %r18, %r168;
	mad.lo.s32 	%r35, %r250, %r176, %r171;
	add.s32 	%r177, %r19, %r168;
	mad.lo.s32 	%r36, %r250, %r177, %r171;
	add.s32 	%r178, %r20, %r168;
	mad.lo.s32 	%r37, %r250, %r178, %r171;
	add.s32 	%r179, %r21, %r168;
	mad.lo.s32 	%r38, %r250, %r179, %r171;
	add.s32 	%r180, %r22, %r168;
	mad.lo.s32 	%r39, %r250, %r180, %r171;
	add.s32 	%r181, %r23, %r168;
	mad.lo.s32 	%r40, %r250, %r181, %r171;
	add.s32 	%r182, %r24, %r168;
	mad.lo.s32 	%r41, %r250, %r182, %r171;
	add.s32 	%r183, %r25, %r168;
	mad.lo.s32 	%r42, %r250, %r183, %r171;
	add.s32 	%r184, %r26, %r168;
	mad.lo.s32 	%r43, %r250, %r184, %r171;
	add.s32 	%r185, %r27, %r168;
	mad.lo.s32 	%r44, %r250, %r185, %r171;
	mad.lo.s32 	%r186, %r7, %r117, %r169;
	add.s32 	%r187, %r186, %r168;
	mad.lo.s32 	%r45, %r250, %r187, %r171;
	mov.b32 	%r259, 0;
	mov.pred 	%p33, -1;
$L__BB0_3:
	mov.pred 	%p2, %p33;
	setp.lt.u32 	%p18, %r114, 16;
	mov.u32 	%r189, %ntid.x;
	mul.lo.s32 	%r47, %r259, %r189;
	mov.u32 	%r190, %tid.x;
	add.s32 	%r48, %r47, %r190;
	mov.f32 	%f83, 0f00000000;
	mov.b32 	%r278, 0;
	@%p18 bra 	$L__BB0_6;
	and.b32  	%r191, %r114, 2147483632;
	neg.s32 	%r276, %r191;
	add.s32 	%r275, %r30, %r47;
	add.s32 	%r274, %r31, %r47;
	add.s32 	%r273, %r32, %r47;
	add.s32 	%r272, %r33, %r47;
	add.s32 	%r271, %r34, %r47;
	add.s32 	%r270, %r35, %r47;
	add.s32 	%r269, %r36, %r47;
	add.s32 	%r268, %r37, %r47;
	add.s32 	%r267, %r38, %r47;
	add.s32 	%r266, %r39, %r47;
	add.s32 	%r265, %r40, %r47;
	add.s32 	%r264, %r41, %r47;
	add.s32 	%r263, %r42, %r47;
	add.s32 	%r262, %r43, %r47;
	add.s32 	%r261, %r44, %r47;
	add.s32 	%r260, %r45, %r47;
	mov.f32 	%f83, 0f00000000;
$L__BB0_5:
	.pragma "nounroll";
	mul.wide.u32 	%rd13, %r260, 4;
	add.s64 	%rd14, %rd1, %rd13;
	ld.global.f32 	%f18, [%rd14];
	add.f32 	%f19, %f83, %f18;
	mul.wide.u32 	%rd15, %r275, 4;
	add.s64 	%rd16, %rd1, %rd15;
	ld.global.f32 	%f20, [%rd16];
	add.f32 	%f21, %f19, %f20;
	mul.wide.u32 	%rd17, %r274, 4;
	add.s64 	%rd18, %rd1, %rd17;
	ld.global.f32 	%f22, [%rd18];
	add.f32 	%f23, %f21, %f22;
	mul.wide.u32 	%rd19, %r273, 4;
	add.s64 	%rd20, %rd1, %rd19;
	ld.global.f32 	%f24, [%rd20];
	add.f32 	%f25, %f23, %f24;
	mul.wide.u32 	%rd21, %r272, 4;
	add.s64 	%rd22, %rd1, %rd21;
	ld.global.f32 	%f26, [%rd22];
	add.f32 	%f27, %f25, %f26;
	mul.wide.u32 	%rd23, %r271, 4;
	add.s64 	%rd24, %rd1, %rd23;
	ld.global.f32 	%f28, [%rd24];
	add.f32 	%f29, %f27, %f28;
	mul.wide.u32 	%rd25, %r270, 4;
	add.s64 	%rd26, %rd1, %rd25;
	ld.global.f32 	%f30, [%rd26];
	add.f32 	%f31, %f29, %f30;
	mul.wide.u32 	%rd27, %r269, 4;
	add.s64 	%rd28, %rd1, %rd27;
	ld.global.f32 	%f32, [%rd28];
	add.f32 	%f33, %f31, %f32;
	mul.wide.u32 	%rd29, %r268, 4;
	add.s64 	%rd30, %rd1, %rd29;
	ld.global.f32 	%f34, [%rd30];
	add.f32 	%f35, %f33, %f34;
	mul.wide.u32 	%rd31, %r267, 4;
	add.s64 	%rd32, %rd1, %rd31;
	ld.global.f32 	%f36, [%rd32];
	add.f32 	%f37, %f35, %f36;
	mul.wide.u32 	%rd33, %r266, 4;
	add.s64 	%rd34, %rd1, %rd33;
	ld.global.f32 	%f38, [%rd34];
	add.f32 	%f39, %f37, %f38;
	mul.wide.u32 	%rd35, %r265, 4;
	add.s64 	%rd36, %rd1, %rd35;
	ld.global.f32 	%f40, [%rd36];
	add.f32 	%f41, %f39, %f40;
	mul.wide.u32 	%rd37, %r264, 4;
	add.s64 	%rd38, %rd1, %rd37;
	ld.global.f32 	%f42, [%rd38];
	add.f32 	%f43, %f41, %f42;
	mul.wide.u32 	%rd39, %r263, 4;
	add.s64 	%rd40, %rd1, %rd39;
	ld.global.f32 	%f44, [%rd40];
	add.f32 	%f45, %f43, %f44;
	mul.wide.u32 	%rd41, %r262, 4;
	add.s64 	%rd42, %rd1, %rd41;
	ld.global.f32 	%f46, [%rd42];
	add.f32 	%f47, %f45, %f46;
	mul.wide.u32 	%rd43, %r261, 4;
	add.s64 	%rd44, %rd1, %rd43;
	ld.global.f32 	%f48, [%rd44];
	add.f32 	%f83, %f47, %f48;
	add.s32 	%r276, %r276, 16;
	add.s32 	%r275, %r275, %r13;
	add.s32 	%r274, %r274, %r13;
	add.s32 	%r273, %r273, %r13;
	add.s32 	%r272, %r272, %r13;
	add.s32 	%r271, %r271, %r13;
	add.s32 	%r270, %r270, %r13;
	add.s32 	%r269, %r269, %r13;
	add.s32 	%r268, %r268, %r13;
	add.s32 	%r267, %r267, %r13;
	add.s32 	%r266, %r266, %r13;
	add.s32 	%r265, %r265, %r13;
	add.s32 	%r264, %r264, %r13;
	add.s32 	%r263, %r263, %r13;
	add.s32 	%r262, %r262, %r13;
	add.s32 	%r261, %r261, %r13;
	add.s32 	%r260, %r260, %r13;
	setp.eq.s32 	%p19, %r276, 0;
	mov.u32 	%r278, %r11;
	@%p19 bra 	$L__BB0_6;
	bra.uni 	$L__BB0_5;
$L__BB0_6:
	setp.eq.s32 	%p20, %r9, 0;
	@%p20 bra 	$L__BB0_16;
	ld.param.u32 	%r244, [_Z6red_chPfS_iiiii_param_4];
	ld.param.u32 	%r242, [_Z6red_chPfS_iiiii_param_3];
	mul.lo.s32 	%r101, %r244, %r242;
	add.s32 	%r192, %r9, -1;
	setp.lt.u32 	%p21, %r192, 7;
	@%p21 bra 	$L__BB0_9;
	ld.param.u32 	%r251, [_Z6red_chPfS_iiiii_param_6];
	mad.lo.s32 	%r193, %r101, %r278, %r7;
	mad.lo.s32 	%r194, %r193, %r117, %r29;
	mad.lo.s32 	%r195, %r194, %r251, %r48;
	mul.wide.u32 	%rd45, %r195, 4;
	add.s64 	%rd46, %rd1, %rd45;
	ld.global.f32 	%f50, [%rd46];
	add.f32 	%f51, %f83, %f50;
	add.s32 	%r196, %r193, %r101;
	mad.lo.s32 	%r197, %r196, %r117, %r29;
	mad.lo.s32 	%r198, %r197, %r251, %r48;
	mul.wide.u32 	%rd47, %r198, 4;
	add.s64 	%rd48, %rd1, %rd47;
	ld.global.f32 	%f52, [%rd48];
	add.f32 	%f53, %f51, %f52;
	add.s32 	%r199, %r196, %r101;
	mad.lo.s32 	%r200, %r199, %r117, %r29;
	mad.lo.s32 	%r201, %r200, %r251, %r48;
	mul.wide.u32 	%rd49, %r201, 4;
	add.s64 	%rd50, %rd1, %rd49;
	ld.global.f32 	%f54, [%rd50];
	add.f32 	%f55, %f53, %f54;
	add.s32 	%r202, %r199, %r101;
	mad.lo.s32 	%r203, %r202, %r117, %r29;
	mad.lo.s32 	%r204, %r203, %r251, %r48;
	mul.wide.u32 	%rd51, %r204, 4;
	add.s64 	%rd52, %rd1, %rd51;
	ld.global.f32 	%f56, [%rd52];
	add.f32 	%f57, %f55, %f56;
	add.s32 	%r205, %r202, %r101;
	mad.lo.s32 	%r206, %r205, %r117, %r29;
	mad.lo.s32 	%r207, %r206, %r251, %r48;
	mul.wide.u32 	%rd53, %r207, 4;
	add.s64 	%rd54, %rd1, %rd53;
	ld.global.f32 	%f58, [%rd54];
	add.f32 	%f59, %f57, %f58;
	add.s32 	%r208, %r205, %r101;
	mad.lo.s32 	%r209, %r208, %r117, %r29;
	mad.lo.s32 	%r210, %r209, %r251, %r48;
	mul.wide.u32 	%rd55, %r210, 4;
	add.s64 	%rd56, %rd1, %rd55;
	ld.global.f32 	%f60, [%rd56];
	add.f32 	%f61, %f59, %f60;
	add.s32 	%r211, %r208, %r101;
	mad.lo.s32 	%r212, %r211, %r117, %r29;
	mad.lo.s32 	%r213, %r212, %r251, %r48;
	mul.wide.u32 	%rd57, %r213, 4;
	add.s64 	%rd58, %rd1, %rd57;
	ld.global.f32 	%f62, [%rd58];
	add.f32 	%f63, %f61, %f62;
	add.s32 	%r214, %r211, %r101;
	mad.lo.s32 	%r215, %r214, %r117, %r29;
	mad.lo.s32 	%r216, %r215, %r251, %r48;
	mul.wide.u32 	%rd59, %r216, 4;
	add.s64 	%rd60, %rd1, %rd59;
	ld.global.f32 	%f64, [%rd60];
	add.f32 	%f83, %f63, %f64;
	add.s32 	%r278, %r278, 8;
$L__BB0_9:
	setp.eq.s32 	%p22, %r10, 0;
	@%p22 bra 	$L__BB0_16;
	add.s32 	%r217, %r10, -1;
	setp.lt.u32 	%p23, %r217, 3;
	@%p23 bra 	$L__BB0_12;
	ld.param.u32 	%r252, [_Z6red_chPfS_iiiii_param_6];
	mad.lo.s32 	%r218, %r101, %r278, %r7;
	mad.lo.s32 	%r219, %r218, %r117, %r29;
	mad.lo.s32 	%r220, %r219, %r252, %r48;
	mul.wide.u32 	%rd61, %r220, 4;
	add.s64 	%rd62, %rd1, %rd61;
	ld.global.f32 	%f66, [%rd62];
	add.f32 	%f67, %f83, %f66;
	add.s32 	%r221, %r218, %r101;
	mad.lo.s32 	%r222, %r221, %r117, %r29;
	mad.lo.s32 	%r223, %r222, %r252, %r48;
	mul.wide.u32 	%rd63, %r223, 4;
	add.s64 	%rd64, %rd1, %rd63;
	ld.global.f32 	%f68, [%rd64];
	add.f32 	%f69, %f67, %f68;
	add.s32 	%r224, %r221, %r101;
	mad.lo.s32 	%r225, %r224, %r117, %r29;
	mad.lo.s32 	%r226, %r225, %r252, %r48;
	mul.wide.u32 	%rd65, %r226, 4;
	add.s64 	%rd66, %rd1, %rd65;
	ld.global.f32 	%f70, [%rd66];
	add.f32 	%f71, %f69, %f70;
	add.s32 	%r227, %r224, %r101;
	mad.lo.s32 	%r228, %r227, %r117, %r29;
	mad.lo.s32 	%r229, %r228, %r252, %r48;
	mul.wide.u32 	%rd67, %r229, 4;
	add.s64 	%rd68, %rd1, %rd67;
	ld.global.f32 	%f72, [%rd68];
	add.f32 	%f83, %f71, %f72;
	add.s32 	%r278, %r278, 4;
$L__BB0_12:
	and.b32  	%r106, %r114, 3;
	setp.eq.s32 	%p24, %r106, 0;
	@%p24 bra 	$L__BB0_16;
	ld.param.u32 	%r253, [_Z6red_chPfS_iiiii_param_6];
	setp.eq.s32 	%p25, %r106, 1;
	mad.lo.s32 	%r107, %r101, %r278, %r7;
	mad.lo.s32 	%r230, %r107, %r117, %r29;
	mad.lo.s32 	%r231, %r230, %r253, %r48;
	mul.wide.u32 	%rd69, %r231, 4;
	add.s64 	%rd70, %rd1, %rd69;
	ld.global.f32 	%f73, [%rd70];
	add.f32 	%f83, %f83, %f73;
	@%p25 bra 	$L__BB0_16;
	ld.param.u32 	%r254, [_Z6red_chPfS_iiiii_param_6];
	setp.eq.s32 	%p26, %r106, 2;
	add.s32 	%r108, %r107, %r101;
	mad.lo.s32 	%r232, %r108, %r117, %r29;
	mad.lo.s32 	%r233, %r232, %r254, %r48;
	mul.wide.u32 	%rd71, %r233, 4;
	add.s64 	%rd72, %rd1, %rd71;
	ld.global.f32 	%f74, [%rd72];
	add.f32 	%f83, %f83, %f74;
	@%p26 bra 	$L__BB0_16;
	ld.param.u32 	%r255, [_Z6red_chPfS_iiiii_param_6];
	add.s32 	%r234, %r108, %r101;
	mad.lo.s32 	%r235, %r234, %r117, %r29;
	mad.lo.s32 	%r236, %r235, %r255, %r48;
	mul.wide.u32 	%rd73, %r236, 4;
	add.s64 	%rd74, %rd1, %rd73;
	ld.global.f32 	%f75, [%rd74];
	add.f32 	%f83, %f83, %f75;
$L__BB0_16:
	ld.param.u32 	%r256, [_Z6red_chPfS_iiiii_param_6];
	setp.lt.u32 	%p27, %r29, %r117;
	setp.lt.u32 	%p28, %r48, %r256;
	and.pred  	%p29, %p27, %p28;
	@%p29 bra 	$L__BB0_17;
	bra.uni 	$L__BB0_18;
$L__BB0_17:
	ld.param.u32 	%r257, [_Z6red_chPfS_iiiii_param_6];
	ld.param.u64 	%rd78, [_Z6red_chPfS_iiiii_param_0];
	mad.lo.s32 	%r237, %r7, %r117, %r29;
	mad.lo.s32 	%r238, %r237, %r257, %r48;
	cvta.to.global.u64 	%rd75, %rd78;
	mul.wide.u32 	%rd76, %r238, 4;
	add.s64 	%rd77, %rd75, %rd76;
	st.global.f32 	[%rd77], %f83;
$L__BB0_18:
	mov.b32 	%r259, 1;
	mov.pred 	%p33, 0;
	@%p2 bra 	$L__BB0_3;
	mov.b32 	%r258, 1;
	mov.pred 	%p32, 0;
	@%p1 bra 	$L__BB0_2;
	bra.uni 	$L__BB0_28;
$L__BB0_20:
	ld.param.u32 	%r245, [_Z6red_chPfS_iiiii_param_6];
	setp.ge.u32 	%p4, %r1, %r117;
	add.s32 	%r109, %r8, %r1;
	mul.lo.s32 	%r110, %r109, %r245;
	setp.ge.u32 	%p5, %r2, %r245;
	or.pred  	%p6, %p4, %p5;
	@%p6 bra 	$L__BB0_22;
	add.s32 	%r119, %r2, %r110;
	mul.wide.u32 	%rd5, %r119, 4;
	add.s64 	%rd6, %rd2, %rd5;
	mov.b32 	%r120, 0;
	st.global.u32 	[%rd6], %r120;
$L__BB0_22:
	ld.param.u32 	%r246, [_Z6red_chPfS_iiiii_param_6];
	setp.ge.u32 	%p7, %r1, %r117;
	add.s32 	%r111, %r6, %r2;
	setp.ge.u32 	%p8, %r111, %r246;
	or.pred  	%p9, %p7, %p8;
	@%p9 bra 	$L__BB0_24;
	add.s32 	%r122, %r111, %r110;
	mul.wide.u32 	%rd7, %r122, 4;
	add.s64 	%rd8, %rd2, %rd7;
	mov.b32 	%r123, 0;
	st.global.u32 	[%rd8], %r123;
$L__BB0_24:
	ld.param.u32 	%r247, [_Z6red_chPfS_iiiii_param_6];
	setp.ge.u32 	%p10, %r2, %r247;
	add.s32 	%r112, %r5, %r1;
	setp.ge.u32 	%p11, %r112, %r117;
	add.s32 	%r124, %r109, %r5;
	mul.lo.s32 	%r113, %r124, %r247;
	or.pred  	%p12, %p11, %p10;
	@%p12 bra 	$L__BB0_26;
	add.s32 	%r125, %r2, %r113;
	mul.wide.u32 	%rd9, %r125, 4;
	add.s64 	%rd10, %rd2, %rd9;
	mov.b32 	%r126, 0;
	st.global.u32 	[%rd10], %r126;
$L__BB0_26:
	ld.param.u32 	%r248, [_Z6red_chPfS_iiiii_param_6];
	setp.ge.u32 	%p13, %r112, %r117;
	setp.ge.u32 	%p14, %r111, %r248;
	or.pred  	%p15, %p13, %p14;
	@%p15 bra 	$L__BB0_28;
	add.s32 	%r127, %r111, %r113;
	mul.wide.u32 	%rd11, %r127, 4;
	add.s64 	%rd12, %rd2, %rd11;
	mov.b32 	%r128, 0;
	st.global.u32 	[%rd12], %r128;
$L__BB0_28:
	ret;

}
	// .globl	_Z11ew_gpu_mmulPfP6__halfS1_iiiiiiii
.visible .entry _Z11ew_gpu_mmulPfP6__halfS1_iiiiiiii(
	.param .u64 .ptr .align 1 _Z11ew_gpu_mmulPfP6__halfS1_iiiiiiii_param_0,
	.param .u64 .ptr .align 1 _Z11ew_gpu_mmulPfP6__halfS1_iiiiiiii_param_1,
	.param .u64 .ptr .align 1 _Z11ew_gpu_mmulPfP6__halfS1_iiiiiiii_param_2,
	.param .u32 _Z11ew_gpu_mmulPfP6__halfS1_iiiiiiii_param_3,
	.param .u32 _Z11ew_gpu_mmulPfP6__halfS1_iiiiiiii_param_4,
	.param .u32 _Z11ew_gpu_mmulPfP6__halfS1_iiiiiiii_param_5,
	.param .u32 _Z11ew_gpu_mmulPfP6__halfS1_iiiiiiii_param_6,
	.param .u32 _Z11ew_gpu_mmulPfP6__halfS1_iiiiiiii_param_7,
	.param .u32 _Z11ew_gpu_mmulPfP6__halfS1_iiiiiiii_param_8,
	.param .u32 _Z11ew_gpu_mmulPfP6__halfS1_iiiiiiii_param_9,
	.param .u32 _Z11ew_gpu_mmulPfP6__halfS1_iiiiiiii_param_10
)
{
	.reg .pred 	%p<27>;
	.reg .b16 	%rs<65>;
	.reg .b32 	%r<133>;
	.reg .b32 	%f<120>;
	.reg .b64 	%rd<74>;
	// demoted variable
	.shared .align 2 .b8 _ZZ11ew_gpu_mmulPfP6__halfS1_iiiiiiiiE3s_w[242];
	ld.param.u64 	%rd4, [_Z11ew_gpu_mmulPfP6__halfS1_iiiiiiii_param_1];
	ld.param.u64 	%rd3, [_Z11ew_gpu_mmulPfP6__halfS1_iiiiiiii_param_2];
	ld.param.u32 	%r32, [_Z11ew_gpu_mmulPfP6__halfS1_iiiiiiii_param_3];
	ld.param.u32 	%r33, [_Z11ew_gpu_mmulPfP6__halfS1_iiiiiiii_param_4];
	ld.param.u32 	%r35, [_Z11ew_gpu_mmulPfP6__halfS1_iiiiiiii_param_6];
	ld.param.u32 	%r36, [_Z11ew_gpu_mmulPfP6__halfS1_iiiiiiii_param_7];
	ld.param.u32 	%r37, [_Z11ew_gpu_mmulPfP6__halfS1_iiiiiiii_param_8];
	ld.param.u32 	%r38, [_Z11ew_gpu_mmulPfP6__halfS1_iiiiiiii_param_9];
	cvta.to.global.u64 	%rd1, %rd4;
	mov.u32 	%r1, %tid.y;
	mov.u32 	%r2, %tid.x;
	mov.u32 	%r3, %ntid.x;
	mad.lo.s32 	%r4, %r1, %r3, %r2;
	setp.gt.u32 	%p3, %r4, 120;
	shl.b32 	%r40, %r4, 1;
	mov.u32 	%r41, _ZZ11ew_gpu_mmulPfP6__halfS1_iiiiiiiiE3s_w;
	add.s32 	%r5, %r41, %r40;
	@%p3 bra 	$L__BB1_2;
	ld.param.u32 	%r124, [_Z11ew_gpu_mmulPfP6__halfS1_iiiiiiii_param_10];
	cvta.to.global.u64 	%rd5, %rd3;
	mov.u32 	%r42, %ctaid.y;
	mov.u32 	%r43, %ctaid.z;
	mad.lo.s32 	%r44, %r124, %r42, %r43;
	mul.lo.s32 	%r45, %r36, %r36;
	mad.lo.s32 	%r46, %r45, %r44, %r4;
	mul.wide.u32 	%rd6, %r46, 2;
	add.s64 	%rd7, %rd5, %rd6;
	ld.global.u16 	%rs1, [%rd7];
	st.shared.u16 	[%r5], %rs1;
$L__BB1_2:
	bar.sync 	0;
	mov.u32 	%r48, %ctaid.x;
	mov.u32 	%r49, %ctaid.z;
	mul.lo.s32 	%r50, %r37, %r49;
	mov.u32 	%r51, %ctaid.y;
	mad.lo.s32 	%r52, %r37, %r48, %r51;
	mad.lo.s32 	%r53, %r50, %r38, %r52;
	mul.lo.s32 	%r6, %r53, %r33;
	and.b32  	%r7, %r36, 15;
	add.s32 	%r8, %r7, -1;
	and.b32  	%r9, %r36, 7;
	add.s32 	%r10, %r9, -1;
	and.b32  	%r11, %r36, 2147483632;
	and.b32  	%r12, %r36, 3;
	mov.b32 	%r126, 0;
	mov.pred 	%p25, -1;
$L__BB1_3:
	mov.pred 	%p1, %p25;
	ld.param.u32 	%r125, [_Z11ew_gpu_mmulPfP6__halfS1_iiiiiiii_param_10];
	ld.param.u32 	%r122, [_Z11ew_gpu_mmulPfP6__halfS1_iiiiiiii_param_5];
	mov.u32 	%r55, %ntid.y;
	mad.lo.s32 	%r14, %r126, %r55, %r1;
	mov.u32 	%r56, %ctaid.x;
	mov.u32 	%r57, %ctaid.z;
	mad.lo.s32 	%r58, %r125, %r56, %r57;
	mul.lo.s32 	%r59, %r58, %r35;
	mad.lo.s32 	%r15, %r14, %r122, %r59;
	mov.b32 	%r127, 0;
	mov.pred 	%p26, -1;
	add.s32 	%r111, %r6, %r14;
$L__BB1_4:
	mov.pred 	%p2, %p26;
	setp.lt.s32 	%p6, %r36, 1;
	mov.f32 	%f118, 0f00000000;
	@%p6 bra 	$L__BB1_20;
	ld.param.u32 	%r123, [_Z11ew_gpu_mmulPfP6__halfS1_iiiiiiii_param_5];
	mad.lo.s32 	%r61, %r127, %r3, %r2;
	mul.lo.s32 	%r17, %r61, %r123;
	mov.f32 	%f118, 0f00000000;
	mov.b32 	%r128, 0;
$L__BB1_6:
	setp.lt.u32 	%p7, %r36, 16;
	add.s32 	%r63, %r128, %r15;
	mad.lo.s32 	%r19, %r63, %r35, %r17;
	mul.lo.s32 	%r20, %r128, %r36;
	mov.b32 	%r131, 0;
	@%p7 bra 	$L__BB1_9;
	mov.b32 	%r129, 0;
$L__BB1_8:
	.pragma "nounroll";
	add.s32 	%r65, %r19, %r129;
	mul.wide.u32 	%rd8, %r65, 2;
	add.s64 	%rd9, %rd1, %rd8;
	ld.global.u16 	%rs2, [%rd9];
	// begin inline asm
	{  cvt.f32.f16 %f20, %rs2;}

	// end inline asm
	add.s32 	%r66, %r129, %r20;
	shl.b32 	%r67, %r66, 1;
	mov.u32 	%r68, _ZZ11ew_gpu_mmulPfP6__halfS1_iiiiiiiiE3s_w;
	add.s32 	%r69, %r68, %r67;
	ld.shared.u16 	%rs3, [%r69];
	// begin inline asm
	{  cvt.f32.f16 %f21, %rs3;}

	// end inline asm
	fma.rn.f32 	%f52, %f20, %f21, %f118;
	bar.sync 	0;
	add.s32 	%r70, %r65, 1;
	mul.wide.u32 	%rd10, %r70, 2;
	add.s64 	%rd11, %rd1, %rd10;
	ld.global.u16 	%rs4, [%rd11];
	// begin inline asm
	{  cvt.f32.f16 %f22, %rs4;}

	// end inline asm
	ld.shared.u16 	%rs5, [%r69+2];
	// begin inline asm
	{  cvt.f32.f16 %f23, %rs5;}

	// end inline asm
	fma.rn.f32 	%f53, %f22, %f23, %f52;
	bar.sync 	0;
	add.s32 	%r71, %r65, 2;
	mul.wide.u32 	%rd12, %r71, 2;
	add.s64 	%rd13, %rd1, %rd12;
	ld.global.u16 	%rs6, [%rd13];
	// begin inline asm
	{  cvt.f32.f16 %f24, %rs6;}

	// end inline asm
	ld.shared.u16 	%rs7, [%r69+4];
	// begin inline asm
	{  cvt.f32.f16 %f25, %rs7;}

	// end inline asm
	fma.rn.f32 	%f54, %f24, %f25, %f53;
	bar.sync 	0;
	add.s32 	%r72, %r65, 3;
	mul.wide.u32 	%rd14, %r72, 2;
	add.s64 	%rd15, %rd1, %rd14;
	ld.global.u16 	%rs8, [%rd15];
	// begin inline asm
	{  cvt.f32.f16 %f26, %rs8;}

	// end inline asm
	ld.shared.u16 	%rs9, [%r69+6];
	// begin inline asm
	{  cvt.f32.f16 %f27, %rs9;}

	// end inline asm
	fma.rn.f32 	%f55, %f26, %f27, %f54;
	bar.sync 	0;
	add.s32 	%r73, %r65, 4;
	mul.wide.u32 	%rd16, %r73, 2;
	add.s64 	%rd17, %rd1, %rd16;
	ld.global.u16 	%rs10, [%rd17];
	// begin inline asm
	{  cvt.f32.f16 %f28, %rs10;}

	// end inline asm
	ld.shared.u16 	%rs11, [%r69+8];
	// begin inline asm
	{  cvt.f32.f16 %f29, %rs11;}

	// end inline asm
	fma.rn.f32 	%f56, %f28, %f29, %f55;
	bar.sync 	0;
	add.s32 	%r74, %r65, 5;
	mul.wide.u32 	%rd18, %r74, 2;
	add.s64 	%rd19, %rd1, %rd18;
	ld.global.u16 	%rs12, [%rd19];
	// begin inline asm
	{  cvt.f32.f16 %f30, %rs12;}

	// end inline asm
	ld.shared.u16 	%rs13, [%r69+10];
	// begin inline asm
	{  cvt.f32.f16 %f31, %rs13;}

	// end inline asm
	fma.rn.f32 	%f57, %f30, %f31, %f56;
	bar.sync 	0;
	add.s32 	%r75, %r65, 6;
	mul.wide.u32 	%rd20, %r75, 2;
	add.s64 	%rd21, %rd1, %rd20;
	ld.global.u16 	%rs14, [%rd21];
	// begin inline asm
	{  cvt.f32.f16 %f32, %rs14;}

	// end inline asm
	ld.shared.u16 	%rs15, [%r69+12];
	// begin inline asm
	{  cvt.f32.f16 %f33, %rs15;}

	// end inline asm
	fma.rn.f32 	%f58, %f32, %f33, %f57;
	bar.sync 	0;
	add.s32 	%r76, %r65, 7;
	mul.wide.u32 	%rd22, %r76, 2;
	add.s64 	%rd23, %rd1, %rd22;
	ld.global.u16 	%rs16, [%rd23];
	// begin inline asm
	{  cvt.f32.f16 %f34, %rs16;}

	// end inline asm
	ld.shared.u16 	%rs17, [%r69+14];
	// begin inline asm
	{  cvt.f32.f16 %f35, %rs17;}

	// end inline asm
	fma.rn.f32 	%f59, %f34, %f35, %f58;
	bar.sync 	0;
	add.s32 	%r77, %r65, 8;
	mul.wide.u32 	%rd24, %r77, 2;
	add.s64 	%rd25, %rd1, %rd24;
	ld.global.u16 	%rs18, [%rd25];
	// begin inline asm
	{  cvt.f32.f16 %f36, %rs18;}

	// end inline asm
	ld.shared.u16 	%rs19, [%r69+16];
	// begin inline asm
	{  cvt.f32.f16 %f37, %rs19;}

	// end inline asm
	fma.rn.f32 	%f60, %f36, %f37, %f59;
	bar.sync 	0;
	add.s32 	%r78, %r65, 9;
	mul.wide.u32 	%rd26, %r78, 2;
	add.s64 	%rd27, %rd1, %rd26;
	ld.global.u16 	%rs20, [%rd27];
	// begin inline asm
	{  cvt.f32.f16 %f38, %rs20;}

	// end inline asm
	ld.shared.u16 	%rs21, [%r69+18];
	// begin inline asm
	{  cvt.f32.f16 %f39, %rs21;}

	// end inline asm
	fma.rn.f32 	%f61, %f38, %f39, %f60;
	bar.sync 	0;
	add.s32 	%r79, %r65, 10;
	mul.wide.u32 	%rd28, %r79, 2;
	add.s64 	%rd29, %rd1, %rd28;
	ld.global.u16 	%rs22, [%rd29];
	// begin inline asm
	{  cvt.f32.f16 %f40, %rs22;}

	// end inline asm
	ld.shared.u16 	%rs23, [%r69+20];
	// begin inline asm
	{  cvt.f32.f16 %f41, %rs23;}

	// end inline asm
	fma.rn.f32 	%f62, %f40, %f41, %f61;
	bar.sync 	0;
	add.s32 	%r80, %r65, 11;
	mul.wide.u32 	%rd30, %r80, 2;
	add.s64 	%rd31, %rd1, %rd30;
	ld.global.u16 	%rs24, [%rd31];
	// begin inline asm
	{  cvt.f32.f16 %f42, %rs24;}

	// end inline asm
	ld.shared.u16 	%rs25, [%r69+22];
	// begin inline asm
	{  cvt.f32.f16 %f43, %rs25;}

	// end inline asm
	fma.rn.f32 	%f63, %f42, %f43, %f62;
	bar.sync 	0;
	add.s32 	%r81, %r65, 12;
	mul.wide.u32 	%rd32, %r81, 2;
	add.s64 	%rd33, %rd1, %rd32;
	ld.global.u16 	%rs26, [%rd33];
	// begin inline asm
	{  cvt.f32.f16 %f44, %rs26;}

	// end inline asm
	ld.shared.u16 	%rs27, [%r69+24];
	// begin inline asm
	{  cvt.f32.f16 %f45, %rs27;}

	// end inline asm
	fma.rn.f32 	%f64, %f44, %f45, %f63;
	bar.sync 	0;
	add.s32 	%r82, %r65, 13;
	mul.wide.u32 	%rd34, %r82, 2;
	add.s64 	%rd35, %rd1, %rd34;
	ld.global.u16 	%rs28, [%rd35];
	// begin inline asm
	{  cvt.f32.f16 %f46, %rs28;}

	// end inline asm
	ld.shared.u16 	%rs29, [%r69+26];
	// begin inline asm
	{  cvt.f32.f16 %f47, %rs29;}

	// end inline asm
	fma.rn.f32 	%f65, %f46, %f47, %f64;
	bar.sync 	0;
	add.s32 	%r83, %r65, 14;
	mul.wide.u32 	%rd36, %r83, 2;
	add.s64 	%rd37, %rd1, %rd36;
	ld.global.u16 	%rs30, [%rd37];
	// begin inline asm
	{  cvt.f32.f16 %f48, %rs30;}

	// end inline asm
	ld.shared.u16 	%rs31, [%r69+28];
	// begin inline asm
	{  cvt.f32.f16 %f49, %rs31;}

	// end inline asm
	fma.rn.f32 	%f66, %f48, %f49, %f65;
	bar.sync 	0;
	add.s32 	%r84, %r65, 15;
	mul.wide.u32 	%rd38, %r84, 2;
	add.s64 	%rd39, %rd1, %rd38;
	ld.global.u16 	%rs32, [%rd39];
	// begin inline asm
	{  cvt.f32.f16 %f50, %rs32;}

	// end inline asm
	ld.shared.u16 	%rs33, [%r69+30];
	// begin inline asm
	{  cvt.f32.f16 %f51, %rs33;}

	// end inline asm
	fma.rn.f32 	%f118, %f50, %f51, %f66;
	bar.sync 	0;
	add.s32 	%r129, %r129, 16;
	setp.ne.s32 	%p8, %r129, %r11;
	mov.u32 	%r131, %r11;
	@%p8 bra 	$L__BB1_8;
$L__BB1_9:
	setp.eq.s32 	%p9, %r7, 0;
	@%p9 bra 	$L__BB1_19;
	setp.lt.u32 	%p10, %r8, 7;
	@%p10 bra 	$L__BB1_12;
	add.s32 	%r85, %r19, %r131;
	mul.wide.u32 	%rd40, %r85, 2;
	add.s64 	%rd41, %rd1, %rd40;
	ld.global.u16 	%rs34, [%rd41];
	// begin inline asm
	{  cvt.f32.f16 %f68, %rs34;}

	// end inline asm
	add.s32 	%r86, %r131, %r20;
	shl.b32 	%r87, %r86, 1;
	mov.u32 	%r88, _ZZ11ew_gpu_mmulPfP6__halfS1_iiiiiiiiE3s_w;
	add.s32 	%r89, %r88, %r87;
	ld.shared.u16 	%rs35, [%r89];
	// begin inline asm
	{  cvt.f32.f16 %f69, %rs35;}

	// end inline asm
	fma.rn.f32 	%f84, %f68, %f69, %f118;
	bar.sync 	0;
	add.s32 	%r90, %r85, 1;
	mul.wide.u32 	%rd42, %r90, 2;
	add.s64 	%rd43, %rd1, %rd42;
	ld.global.u16 	%rs36, [%rd43];
	// begin inline asm
	{  cvt.f32.f16 %f70, %rs36;}

	// end inline asm
	ld.shared.u16 	%rs37, [%r89+2];
	// begin inline asm
	{  cvt.f32.f16 %f71, %rs37;}

	// end inline asm
	fma.rn.f32 	%f85, %f70, %f71, %f84;
	bar.sync 	0;
	add.s32 	%r91, %r85, 2;
	mul.wide.u32 	%rd44, %r91, 2;
	add.s64 	%rd45, %rd1, %rd44;
	ld.global.u16 	%rs38, [%rd45];
	// begin inline asm
	{  cvt.f32.f16 %f72, %rs38;}

	// end inline asm
	ld.shared.u16 	%rs39, [%r89+4];
	// begin inline asm
	{  cvt.f32.f16 %f73, %rs39;}

	// end inline asm
	fma.rn.f32 	%f86, %f72, %f73, %f85;
	bar.sync 	0;
	add.s32 	%r92, %r85, 3;
	mul.wide.u32 	%rd46, %r92, 2;
	add.s64 	%rd47, %rd1, %rd46;
	ld.global.u16 	%rs40, [%rd47];
	// begin inline asm
	{  cvt.f32.f16 %f74, %rs40;}

	// end inline asm
	ld.shared.u16 	%rs41, [%r89+6];
	// begin inline asm
	{  cvt.f32.f16 %f75, %rs41;}

	// end inline asm
	fma.rn.f32 	%f87, %f74, %f75, %f86;
	bar.sync 	0;
	add.s32 	%r93, %r85, 4;
	mul.wide.u32 	%rd48, %r93, 2;
	add.s64 	%rd49, %rd1, %rd48;
	ld.global.u16 	%rs42, [%rd49];
	// begin inline asm
	{  cvt.f32.f16 %f76, %rs42;}

	// end inline asm
	ld.shared.u16 	%rs43, [%r89+8];
	// begin inline asm
	{  cvt.f32.f16 %f77, %rs43;}

	// end inline asm
	fma.rn.f32 	%f88, %f76, %f77, %f87;
	bar.sync 	0;
	add.s32 	%r94, %r85, 5;
	mul.wide.u32 	%rd50, %r94, 2;
	add.s64 	%rd51, %rd1, %rd50;
	ld.global.u16 	%rs44, [%rd51];
	// begin inline asm
	{  cvt.f32.f16 %f78, %rs44;}

	// end inline asm
	ld.shared.u16 	%rs45, [%r89+10];
	// begin inline asm
	{  cvt.f32.f16 %f79, %rs45;}

	// end inline asm
	fma.rn.f32 	%f89, %f78, %f79, %f88;
	bar.sync 	0;
	add.s32 	%r95, %r85, 6;
	mul.wide.u32 	%rd52, %r95, 2;
	add.s64 	%rd53, %rd1, %rd52;
	ld.global.u16 	%rs46, [%rd53];
	// begin inline asm
	{  cvt.f32.f16 %f80, %rs46;}

	// end inline asm
	ld.shared.u16 	%rs47, [%r89+12];
	// begin inline asm
	{  cvt.f32.f16 %f81, %rs47;}

	// end inline asm
	fma.rn.f32 	%f90, %f80, %f81, %f89;
	bar.sync 	0;
	add.s32 	%r96, %r85, 7;
	mul.wide.u32 	%rd54, %r96, 2;
	add.s64 	%rd55, %rd1, %rd54;
	ld.global.u16 	%rs48, [%rd55];
	// begin inline asm
	{  cvt.f32.f16 %f82, %rs48;}

	// end inline asm
	ld.shared.u16 	%rs49, [%r89+14];
	// begin inline asm
	{  cvt.f32.f16 %f83, %rs49;}

	// end inline asm
	fma.rn.f32 	%f118, %f82, %f83, %f90;
	bar.sync 	0;
	add.s32 	%r131, %r131, 8;
$L__BB1_12:
	setp.eq.s32 	%p11, %r9, 0;
	@%p11 bra 	$L__BB1_19;
	setp.lt.u32 	%p12, %r10, 3;
	@%p12 bra 	$L__BB1_15;
	add.s32 	%r97, %r19, %r131;
	mul.wide.u32 	%rd56, %r97, 2;
	add.s64 	%rd57, %rd1, %rd56;
	ld.global.u16 	%rs50, [%rd57];
	// begin inline asm
	{  cvt.f32.f16 %f92, %rs50;}

	// end inline asm
	add.s32 	%r98, %r131, %r20;
	shl.b32 	%r99, %r98, 1;
	mov.u32 	%r100, _ZZ11ew_gpu_mmulPfP6__halfS1_iiiiiiiiE3s_w;
	add.s32 	%r101, %r100, %r99;
	ld.shared.u16 	%rs51, [%r101];
	// begin inline asm
	{  cvt.f32.f16 %f93, %rs51;}

	// end inline asm
	fma.rn.f32 	%f100, %f92, %f93, %f118;
	bar.sync 	0;
	add.s32 	%r102, %r97, 1;
	mul.wide.u32 	%rd58, %r102, 2;
	add.s64 	%rd59, %rd1, %rd58;
	ld.global.u16 	%rs52, [%rd59];
	// begin inline asm
	{  cvt.f32.f16 %f94, %rs52;}

	// end inline asm
	ld.shared.u16 	%rs53, [%r101+2];
	// begin inline asm
	{  cvt.f32.f16 %f95, %rs53;}

	// end inline asm
	fma.rn.f32 	%f101, %f94, %f95, %f100;
	bar.sync 	0;
	add.s32 	%r103, %r97, 2;
	mul.wide.u32 	%rd60, %r103, 2;
	add.s64 	%rd61, %rd1, %rd60;
	ld.global.u16 	%rs54, [%rd61];
	// begin inline asm
	{  cvt.f32.f16 %f96, %rs54;}

	// end inline asm
	ld.shared.u16 	%rs55, [%r101+4];
	// begin inline asm
	{  cvt.f32.f16 %f97, %rs55;}

	// end inline asm
	fma.rn.f32 	%f102, %f96, %f97, %f101;
	bar.sync 	0;
	add.s32 	%r104, %r97, 3;
	mul.wide.u32 	%rd62, %r104, 2;
	add.s64 	%rd63, %rd1, %rd62;
	ld.global.u16 	%rs56, [%rd63];
	// begin inline asm
	{  cvt.f32.f16 %f98, %rs56;}

	// end inline asm
	ld.shared.u16 	%rs57, [%r101+6];
	// begin inline asm
	{  cvt.f32.f16 %f99, %rs57;}

	// end inline asm
	fma.rn.f32 	%f118, %f98, %f99, %f102;
	bar.sync 	0;
	add.s32 	%r131, %r131, 4;
$L__BB1_15:
	setp.eq.s32 	%p13, %r12, 0;
	@%p13 bra 	$L__BB1_19;
	setp.eq.s32 	%p14, %r12, 1;
	add.s32 	%r28, %r19, %r131;
	mul.wide.u32 	%rd64, %r28, 2;
	add.s64 	%rd65, %rd1, %rd64;
	ld.global.u16 	%rs58, [%rd65];
	// begin inline asm
	{  cvt.f32.f16 %f103, %rs58;}

	// end inline asm
	add.s32 	%r105, %r131, %r20;
	shl.b32 	%r106, %r105, 1;
	mov.u32 	%r107, _ZZ11ew_gpu_mmulPfP6__halfS1_iiiiiiiiE3s_w;
	add.s32 	%r29, %r107, %r106;
	ld.shared.u16 	%rs59, [%r29];
	// begin inline asm
	{  cvt.f32.f16 %f104, %rs59;}

	// end inline asm
	fma.rn.f32 	%f118, %f103, %f104, %f118;
	bar.sync 	0;
	@%p14 bra 	$L__BB1_19;
	setp.eq.s32 	%p15, %r12, 2;
	add.s32 	%r108, %r28, 1;
	mul.wide.u32 	%rd66, %r108, 2;
	add.s64 	%rd67, %rd1, %rd66;
	ld.global.u16 	%rs60, [%rd67];
	// begin inline asm
	{  cvt.f32.f16 %f105, %rs60;}

	// end inline asm
	ld.shared.u16 	%rs61, [%r29+2];
	// begin inline asm
	{  cvt.f32.f16 %f106, %rs61;}

	// end inline asm
	fma.rn.f32 	%f118, %f105, %f106, %f118;
	bar.sync 	0;
	@%p15 bra 	$L__BB1_19;
	add.s32 	%r109, %r28, 2;
	mul.wide.u32 	%rd68, %r109, 2;
	add.s64 	%rd69, %rd1, %rd68;
	ld.global.u16 	%rs62, [%rd69];
	// begin inline asm
	{  cvt.f32.f16 %f107, %rs62;}

	// end inline asm
	ld.shared.u16 	%rs63, [%r29+4];
	// begin inline asm
	{  cvt.f32.f16 %f108, %rs63;}

	// end inline asm
	fma.rn.f32 	%f118, %f107, %f108, %f118;
	bar.sync 	0;
$L__BB1_19:
	add.s32 	%r128, %r128, 1;
	setp.ne.s32 	%p16, %r128, %r36;
	@%p16 bra 	$L__BB1_6;
$L__BB1_20:
	setp.ge.u32 	%p17, %r14, %r33;
	mad.lo.s32 	%r110, %r127, %r3, %r2;
	setp.ge.u32 	%p18, %r110, %r32;
	or.pred  	%p19, %p17, %p18;
	setp.ltu.f32 	%p20, %f118, 0f00000000;
	or.pred  	%p21, %p19, %p20;
	@%p21 bra 	$L__BB1_22;
	ld.param.u64 	%rd73, [_Z11ew_gpu_mmulPfP6__halfS1_iiiiiiii_param_0];
	mad.lo.s32 	%r112, %r111, %r32, %r110;
	cvta.to.global.u64 	%rd70, %rd73;
	mul.wide.u32 	%rd71, %r112, 4;
	add.s64 	%rd72, %rd70, %rd71;
	st.global.f32 	[%rd72], %f118;
$L__BB1_22:
	mov.b32 	%r127, 1;
	mov.pred 	%p26, 0;
	@%p2 bra 	$L__BB1_4;
	mov.b32 	%r126, 1;
	mov.pred 	%p25, 0;
	@%p1 bra 	$L__BB1_3;
	setp.gt.u32 	%p24, %r4, 120;
	@%p24 bra 	$L__BB1_26;
	mov.f32 	%f109, 0f00000000;
	// begin inline asm
	{  cvt.rn.f16.f32 %rs64, %f109;}

	// end inline asm
	mov.u32 	%r116, %ntid.x;
	mov.u32 	%r117, %tid.x;
	mad.lo.s32 	%r118, %r1, %r116, %r117;
	shl.b32 	%r119, %r118, 1;
	mov.u32 	%r120, _ZZ11ew_gpu_mmulPfP6__halfS1_iiiiiiiiE3s_w;
	add.s32 	%r121, %r120, %r119;
	st.shared.u16 	[%r121], %rs64;
$L__BB1_26:
	bar.sync 	0;
	ret;

}


// ===== COMPILED SASS (sm_100) =====

	.target	sm_100

	.elftype	@"ET_EXEC"


//--------------------- .note.nv.tkinfo           --------------------------
	.section	.note.nv.tkinfo,"",@"SHT_NOTE"
	.sectionflags	@"SHF_NOTE_NV_TKINFO"
	.tkinfo
        /*0018*/ 	.word	0x00000002
        /*0030*/ 	.string	""
        /*0030*/ 	.string	"ptxas"
        /*0030*/ 	.string	"Cuda compilation tools, release 13.0, V13.0.88"
        /*0030*/ 	.string	"Build cuda_13.0.r13.0/compiler.36424714_0"
        /*0030*/ 	.string	"-arch sm_100 -m 64 "



//--------------------- .note.nv.cuinfo           --------------------------
	.section	.note.nv.cuinfo,"",@"SHT_NOTE"
	.sectionflags	@"SHF_NOTE_NV_CUINFO"
        /*0018*/ 	.short	0x0002
        /*001a*/ 	.short	0x0064
        /*001c*/ 	.short	0x0082
	.zero		2


//--------------------- .nv.info                  --------------------------
	.section	.nv.info,"",@"SHT_CUDA_INFO"
	.align	4


	//----- nvinfo : EIATTR_REGCOUNT
	.align		4
        /*0000*/ 	.byte	0x04, 0x2f
        /*0002*/ 	.short	(.L_1 - .L_0)
	.align		4
.L_0:
        /*0004*/ 	.word	index@(_Z6red_chPfS_iiiii)
        /*0008*/ 	.word	0x00000040


	//----- nvinfo : EIATTR_FRAME_SIZE
	.align		4
.L_1:
        /*000c*/ 	.byte	0x04, 0x11
        /*000e*/ 	.short	(.L_3 - .L_2)
	.align		4
.L_2:
        /*0010*/ 	.word	index@(_Z6red_chPfS_iiiii)
        /*0014*/ 	.word	0x00000000


	//----- nvinfo : EIATTR_REGCOUNT
	.align		4
.L_3:
        /*0018*/ 	.byte	0x04, 0x2f
        /*001a*/ 	.short	(.L_5 - .L_4)
	.align		4
.L_4:
        /*001c*/ 	.word	index@(_Z11ew_gpu_mmulPfP6__halfS1_iiiiiiii)
        /*0020*/ 	.word	0x00000020


	//----- nvinfo : EIATTR_FRAME_SIZE
	.align		4
.L_5:
        /*0024*/ 	.byte	0x04, 0x11
        /*0026*/ 	.short	(.L_7 - .L_6)
	.align		4
.L_6:
        /*0028*/ 	.word	index@(_Z11ew_gpu_mmulPfP6__halfS1_iiiiiiii)
        /*002c*/ 	.word	0x00000000


	//----- nvinfo : EIATTR_MIN_STACK_SIZE
	.align		4
.L_7:
        /*0030*/ 	.byte	0x04, 0x12
        /*0032*/ 	.short	(.L_9 - .L_8)
	.align		4
.L_8:
        /*0034*/ 	.word	index@(_Z11ew_gpu_mmulPfP6__halfS1_iiiiiiii)
        /*0038*/ 	.word	0x00000000


	//----- nvinfo : EIATTR_MIN_STACK_SIZE
	.align		4
.L_9:
        /*003c*/ 	.byte	0x04, 0x12
        /*003e*/ 	.short	(.L_11 - .L_10)
	.align		4
.L_10:
        /*0040*/ 	.word	index@(_Z6red_chPfS_iiiii)
        /*0044*/ 	.word	0x00000000
.L_11:


//--------------------- .nv.compat                --------------------------
	.section	.nv.compat,"",@"SHT_CUDA_COMPAT_INFO"
	.align	4
        /*0000*/ 	.byte	0x02, 0x09, 0x00, 0x00, 0x02, 0x02, 0x01, 0x00, 0x02, 0x05, 0x05, 0x00, 0x03, 0x07, 0x01, 0x01
        /*0010*/ 	.byte	0x02, 0x03, 0x00, 0x00, 0x02, 0x06, 0x01, 0x00, 0x04, 0x0b, 0x08, 0x00, 0x09, 0x00, 0x00, 0x00
        /*0020*/ 	.byte	0x00, 0x00, 0x00, 0x00


//--------------------- .nv.info._Z11ew_gpu_mmulPfP6__halfS1_iiiiiiii --------------------------
	.section	.nv.info._Z11ew_gpu_mmulPfP6__halfS1_iiiiiiii,"",@"SHT_CUDA_INFO"
	.sectionflags	@""
	.align	4


	//----- nvinfo : EIATTR_CUDA_API_VERSION
	.align		4
        /*0000*/ 	.byte	0x04, 0x37
        /*0002*/ 	.short	(.L_13 - .L_12)
.L_12:
        /*0004*/ 	.word	0x00000082


	//----- nvinfo : EIATTR_KPARAM_INFO
	.align		4
.L_13:
        /*0008*/ 	.byte	0x04, 0x17
        /*000a*/ 	.short	(.L_15 - .L_14)
.L_14:
        /*000c*/ 	.word	0x00000000
        /*0010*/ 	.short	0x000a
        /*0012*/ 	.short	0x0034
        /*0014*/ 	.byte	0x00, 0xf0, 0x11, 0x00


	//----- nvinfo : EIATTR_KPARAM_INFO
	.align		4
.L_15:
        /*0018*/ 	.byte	0x04, 0x17
        /*001a*/ 	.short	(.L_17 - .L_16)
.L_16:
        /*001c*/ 	.word	0x00000000
        /*0020*/ 	.short	0x0009
        /*0022*/ 	.short	0x0030
        /*0024*/ 	.byte	0x00, 0xf0, 0x11, 0x00


	//----- nvinfo : EIATTR_KPARAM_INFO
	.align		4
.L_17:
        /*0028*/ 	.byte	0x04, 0x17
        /*002a*/ 	.short	(.L_19 - .L_18)
.L_18:
        /*002c*/ 	.word	0x00000000
        /*0030*/ 	.short	0x0008
        /*0032*/ 	.short	0x002c
        /*0034*/ 	.byte	0x00, 0xf0, 0x11, 0x00


	//----- nvinfo : EIATTR_KPARAM_INFO
	.align		4
.L_19:
        /*0038*/ 	.byte	0x04, 0x17
        /*003a*/ 	.short	(.L_21 - .L_20)
.L_20:
        /*003c*/ 	.word	0x00000000
        /*0040*/ 	.short	0x0007
        /*0042*/ 	.short	0x0028
        /*0044*/ 	.byte	0x00, 0xf0, 0x11, 0x00


	//----- nvinfo : EIATTR_KPARAM_INFO
	.align		4
.L_21:
        /*0048*/ 	.byte	0x04, 0x17
        /*004a*/ 	.short	(.L_23 - .L_22)
.L_22:
        /*004c*/ 	.word	0x00000000
        /*0050*/ 	.short	0x0006
        /*0052*/ 	.short	0x0024
        /*0054*/ 	.byte	0x00, 0xf0, 0x11, 0x00


	//----- nvinfo : EIATTR_KPARAM_INFO
	.align		4
.L_23:
        /*0058*/ 	.byte	0x04, 0x17
        /*005a*/ 	.short	(.L_25 - .L_24)
.L_24:
        /*005c*/ 	.word	0x00000000
        /*0060*/ 	.short	0x0005
        /*0062*/ 	.short	0x0020
        /*0064*/ 	.byte	0x00, 0xf0, 0x11, 0x00


	//----- nvinfo : EIATTR_KPARAM_INFO
	.align		4
.L_25:
        /*0068*/ 	.byte	0x04, 0x17
        /*006a*/ 	.short	(.L_27 - .L_26)
.L_26:
        /*006c*/ 	.word	0x00000000
        /*0070*/ 	.short	0x0004
        /*0072*/ 	.short	0x001c
        /*0074*/ 	.byte	0x00, 0xf0, 0x11, 0x00


	//----- nvinfo : EIATTR_KPARAM_INFO
	.align		4
.L_27:
        /*0078*/ 	.byte	0x04, 0x17
        /*007a*/ 	.short	(.L_29 - .L_28)
.L_28:
        /*007c*/ 	.word	0x00000000
        /*0080*/ 	.short	0x0003
        /*0082*/ 	.short	0x0018
        /*0084*/ 	.byte	0x00, 0xf0, 0x11, 0x00


	//----- nvinfo : EIATTR_KPARAM_INFO
	.align		4
.L_29:
        /*0088*/ 	.byte	0x04, 0x17
        /*008a*/ 	.short	(.L_31 - .L_30)
.L_30:
        /*008c*/ 	.word	0x00000000
        /*0090*/ 	.short	0x0002
        /*0092*/ 	.short	0x0010
        /*0094*/ 	.byte	0x00, 0xf5, 0x21, 0x00


	//----- nvinfo : EIATTR_KPARAM_INFO
	.align		4
.L_31:
        /*0098*/ 	.byte	0x04, 0x17
        /*009a*/ 	.short	(.L_33 - .L_32)
.L_32:
        /*009c*/ 	.word	0x00000000
        /*00a0*/ 	.short	0x0001
        /*00a2*/ 	.short	0x0008
        /*00a4*/ 	.byte	0x00, 0xf5, 0x21, 0x00


	//----- nvinfo : EIATTR_KPARAM_INFO
	.align		4
.L_33:
        /*00a8*/ 	.byte	0x04, 0x17
        /*00aa*/ 	.short	(.L_35 - .L_34)
.L_34:
        /*00ac*/ 	.word	0x00000000
        /*00b0*/ 	.short	0x0000
        /*00b2*/ 	.short	0x0000
        /*00b4*/ 	.byte	0x00, 0xf5, 0x21, 0x00


	//----- nvinfo : EIATTR_SPARSE_MMA_MASK
	.align		4
.L_35:
        /*00b8*/ 	.byte	0x03, 0x50
        /*00ba*/ 	.short	0x0000


	//----- nvinfo : EIATTR_MAXREG_COUNT
	.align		4
        /*00bc*/ 	.byte	0x03, 0x1b
        /*00be*/ 	.short	0x00ff


	//----- nvinfo : EIATTR_NUM_BARRIERS
	.align		4
        /*00c0*/ 	.byte	0x02, 0x4c
        /*00c2*/ 	.byte	0x01
	.zero		1


	//----- nvinfo : EIATTR_MERCURY_ISA_VERSION
	.align		4
        /*00c4*/ 	.byte	0x03, 0x5f
        /*00c6*/ 	.short	0x0101


	//----- nvinfo : EIATTR_VRC_CTA_INIT_COUNT
	.align		4
        /*00c8*/ 	.byte	0x02, 0x4a
	.zero		1
	.zero		1


	//----- nvinfo : EIATTR_EXIT_INSTR_OFFSETS
	.align		4
        /*00cc*/ 	.byte	0x04, 0x1c
        /*00ce*/ 	.short	(.L_37 - .L_36)


	//   ....[0]....
.L_36:
        /*00d0*/ 	.word	0x00001890


	//----- nvinfo : EIATTR_CBANK_PARAM_SIZE
	.align		4
.L_37:
        /*00d4*/ 	.byte	0x03, 0x19
        /*00d6*/ 	.short	0x0038


	//----- nvinfo : EIATTR_PARAM_CBANK
	.align		4
        /*00d8*/ 	.byte	0x04, 0x0a
        /*00da*/ 	.short	(.L_39 - .L_38)
	.align		4
.L_38:
        /*00dc*/ 	.word	index@(.nv.constant0._Z11ew_gpu_mmulPfP6__halfS1_iiiiiiii)
        /*00e0*/ 	.short	0x0380
        /*00e2*/ 	.short	0x0038


	//----- nvinfo : EIATTR_SW_WAR
	.align		4
.L_39:
        /*00e4*/ 	.byte	0x04, 0x36
        /*00e6*/ 	.short	(.L_41 - .L_40)
.L_40:
        /*00e8*/ 	.word	0x00000008
.L_41:


//--------------------- .nv.info._Z6red_chPfS_iiiii --------------------------
	.section	.nv.info._Z6red_chPfS_iiiii,"",@"SHT_CUDA_INFO"
	.sectionflags	@""
	.align	4


	//----- nvinfo : EIATTR_CUDA_API_VERSION
	.align		4
        /*0000*/ 	.byte	0x04, 0x37
        /*0002*/ 	.short	(.L_43 - .L_42)
.L_42:
        /*0004*/ 	.word	0x00000082


	//----- nvinfo : EIATTR_KPARAM_INFO
	.align		4
.L_43:
        /*0008*/ 	.byte	0x04, 0x17
        /*000a*/ 	.short	(.L_45 - .L_44)
.L_44:
        /*000c*/ 	.word	0x00000000
        /*0010*/ 	.short	0x0006
        /*0012*/ 	.short	0x0020
        /*0014*/ 	.byte	0x00, 0xf0, 0x11, 0x00


	//----- nvinfo : EIATTR_KPARAM_INFO
	.align		4
.L_45:
        /*0018*/ 	.byte	0x04, 0x17
        /*001a*/ 	.short	(.L_47 - .L_46)
.L_46:
        /*001c*/ 	.word	0x00000000
        /*0020*/ 	.short	0x0005
        /*0022*/ 	.short	0x001c
        /*0024*/ 	.byte	0x00, 0xf0, 0x11, 0x00


	//----- nvinfo : EIATTR_KPARAM_INFO
	.align		4
.L_47:
        /*0028*/ 	.byte	0x04, 0x17
        /*002a*/ 	.short	(.L_49 - .L_48)
.L_48:
        /*002c*/ 	.word	0x00000000
        /*0030*/ 	.short	0x0004
        /*0032*/ 	.short	0x0018
        /*0034*/ 	.byte	0x00, 0xf0, 0x11, 0x00


	//----- nvinfo : EIATTR_KPARAM_INFO
	.align		4
.L_49:
        /*0038*/ 	.byte	0x04, 0x17
        /*003a*/ 	.short	(.L_51 - .L_50)
.L_50:
        /*003c*/ 	.word	0x00000000
        /*0040*/ 	.short	0x0003
        /*0042*/ 	.short	0x0014
        /*0044*/ 	.byte	0x00, 0xf0, 0x11, 0x00


	//----- nvinfo : EIATTR_KPARAM_INFO
	.align		4
.L_51:
        /*0048*/ 	.byte	0x04, 0x17
        /*004a*/ 	.short	(.L_53 - .L_52)
.L_52:
        /*004c*/ 	.word	0x00000000
        /*0050*/ 	.short	0x0002
        /*0052*/ 	.short	0x0010
        /*0054*/ 	.byte	0x00, 0xf0, 0x11, 0x00


	//----- nvinfo : EIATTR_KPARAM_INFO
	.align		4
.L_53:
        /*0058*/ 	.byte	0x04, 0x17
        /*005a*/ 	.short	(.L_55 - .L_54)
.L_54:
        /*005c*/ 	.word	0x00000000
        /*0060*/ 	.short	0x0001
        /*0062*/ 	.short	0x0008
        /*0064*/ 	.byte	0x00, 0xf5, 0x21, 0x00


	//----- nvinfo : EIATTR_KPARAM_INFO
	.align		4
.L_55:
        /*0068*/ 	.byte	0x04, 0x17
        /*006a*/ 	.short	(.L_57 - .L_56)
.L_56:
        /*006c*/ 	.word	0x00000000
        /*0070*/ 	.short	0x0000
        /*0072*/ 	.short	0x0000
        /*0074*/ 	.byte	0x00, 0xf5, 0x21, 0x00


	//----- nvinfo : EIATTR_SPARSE_MMA_MASK
	.align		4
.L_57:
        /*0078*/ 	.byte	0x03, 0x50
        /*007a*/ 	.short	0x0000


	//----- nvinfo : EIATTR_MAXREG_COUNT
	.align		4
        /*007c*/ 	.byte	0x03, 0x1b
        /*007e*/ 	.short	0x00ff


	//----- nvinfo : EIATTR_MERCURY_ISA_VERSION
	.align		4
        /*0080*/ 	.byte	0x03, 0x5f
        /*0082*/ 	.short	0x0101


	//----- nvinfo : EIATTR_VRC_CTA_INIT_COUNT
	.align		4
        /*0084*/ 	.byte	0x02, 0x4a
	.zero		1
	.zero		1


	//----- nvinfo : EIATTR_EXIT_INSTR_OFFSETS
	.align		4
        /*0088*/ 	.byte	0x04, 0x1c
        /*008a*/ 	.short	(.L_59 - .L_58)


	//   ....[0]....
.L_58:
        /*008c*/ 	.word	0x00001570


	//   ....[1]....
        /*0090*/ 	.word	0x00001700


	//   ....[2]....
        /*0094*/ 	.word	0x00001750


	//----- nvinfo : EIATTR_CBANK_PARAM_SIZE
	.align		4
.L_59:
        /*0098*/ 	.byte	0x03, 0x19
        /*009a*/ 	.short	0x0024


	//----- nvinfo : EIATTR_PARAM_CBANK
	.align		4
        /*009c*/ 	.byte	0x04, 0x0a
        /*009e*/ 	.short	(.L_61 - .L_60)
	.align		4
.L_60:
        /*00a0*/ 	.word	index@(.nv.constant0._Z6red_chPfS_iiiii)
        /*00a4*/ 	.short	0x0380
        /*00a6*/ 	.short	0x0024


	//----- nvinfo : EIATTR_SW_WAR
	.align		4
.L_61:
        /*00a8*/ 	.byte	0x04, 0x36
        /*00aa*/ 	.short	(.L_63 - .L_62)
.L_62:
        /*00ac*/ 	.word	0x00000008
.L_63:


//--------------------- .nv.callgraph             --------------------------
	.section	.nv.callgraph,"",@"SHT_CUDA_CALLGRAPH"
	.align	4
	.sectionentsize	8
	.align		4
        /*0000*/ 	.word	0x00000000
	.align		4
        /*0004*/ 	.word	0xffffffff
	.align		4
        /*0008*/ 	.word	0x00000000
	.align		4
        /*000c*/ 	.word	0xfffffffe
	.align		4
        /*0010*/ 	.word	0x00000000
	.align		4
        /*0014*/ 	.word	0xfffffffd
	.align		4
        /*0018*/ 	.word	0x00000000
	.align		4
        /*001c*/ 	.word	0xfffffffc


//--------------------- .text._Z11ew_gpu_mmulPfP6__halfS1_iiiiiiii --------------------------
	.section	.text._Z11ew_gpu_mmulPfP6__halfS1_iiiiiiii,"ax",@progbits
	.align	128
        .global         _Z11ew_gpu_mmulPfP6__halfS1_iiiiiiii
        .type           _Z11ew_gpu_mmulPfP6__halfS1_iiiiiiii,@function
        .size           _Z11ew_gpu_mmulPfP6__halfS1_iiiiiiii,(.L_x_19 - _Z11ew_gpu_mmulPfP6__halfS1_iiiiiiii)
        .other          _Z11ew_gpu_mmulPfP6__halfS1_iiiiiiii,@"STO_CUDA_ENTRY STV_DEFAULT"
_Z11ew_gpu_mmulPfP6__halfS1_iiiiiiii:
.text._Z11ew_gpu_mmulPfP6__halfS1_iiiiiiii:
[----:B------:R-:W-:Y:S01]  /*0000*/  LDC R1, c[0x0][0x37c] ;  /* 0x0000df00ff017b82 */ /* 0x000fe20000000800 */
[----:B------:R-:W0:Y:S01]  /*0010*/  S2R R3, SR_TID.Y ;  /* 0x0000000000037919 */ /* 0x000e220000002200 */
[----:B------:R-:W0:Y:S06]  /*0020*/  LDCU UR17, c[0x0][0x360] ;  /* 0x00006c00ff1177ac */ /* 0x000e2c0008000800 */
[----:B------:R-:W1:Y:S01]  /*0030*/  S2UR UR8, SR_CTAID.Y ;  /* 0x00000000000879c3 */ /* 0x000e620000002600 */
[----:B------:R-:W0:Y:S01]  /*0040*/  S2R R0, SR_TID.X ;  /* 0x0000000000007919 */ /* 0x000e220000002100 */
[----:B------:R-:W2:Y:S01]  /*0050*/  LDCU.64 UR14, c[0x0][0x358] ;  /* 0x00006b00ff0e77ac */ /* 0x000ea20008000a00 */
[----:B------:R-:W1:Y:S01]  /*0060*/  S2R R7, SR_CTAID.Z ;  /* 0x0000000000077919 */ /* 0x000e620000002700 */
[----:B------:R-:W3:Y:S01]  /*0070*/  LDCU.64 UR10, c[0x0][0x3a8] ;  /* 0x00007500ff0a77ac */ /* 0x000ee20008000a00 */
[----:B0-----:R-:W-:-:S05]  /*0080*/  IMAD R4, R3, UR17, R0 ;  /* 0x0000001103047c24 */ /* 0x001fca000f8e0200 */
[----:B------:R-:W-:-:S13]  /*0090*/  ISETP.GT.U32.AND P0, PT, R4, 0x78, PT ;  /* 0x000000780400780c */ /* 0x000fda0003f04070 */
[----:B------:R-:W1:Y:S08]  /*00a0*/  @!P0 LDC R6, c[0x0][0x3b4] ;  /* 0x0000ed00ff068b82 */ /* 0x000e700000000800 */
[----:B------:R-:W0:Y:S08]  /*00b0*/  @!P0 LDC R8, c[0x0][0x3a8] ;  /* 0x0000ea00ff088b82 */ /* 0x000e300000000800 */
[----:B------:R-:W4:Y:S01]  /*00c0*/  @!P0 LDC.64 R2, c[0x0][0x390] ;  /* 0x0000e400ff028b82 */ /* 0x000f220000000a00 */
[----:B-1----:R-:W-:-:S02]  /*00d0*/  @!P0 IMAD R5, R6, UR8, R7 ;  /* 0x0000000806058c24 */ /* 0x002fc4000f8e0207 */
[----:B0-----:R-:W-:-:S04]  /*00e0*/  @!P0 IMAD R6, R8, R8, RZ ;  /* 0x0000000808068224 */ /* 0x001fc800078e02ff */
[----:B------:R-:W-:-:S04]  /*00f0*/  @!P0 IMAD R5, R5, R6, R4 ;  /* 0x0000000605058224 */ /* 0x000fc800078e0204 */
[----:B----4-:R-:W-:Y:S01]  /*0100*/  @!P0 IMAD.WIDE.U32 R2, R5, 0x2, R2 ;  /* 0x0000000205028825 */ /* 0x010fe200078e0002 */
[----:B------:R-:W0:Y:S05]  /*0110*/  S2UR UR5, SR_CgaCtaId ;  /* 0x00000000000579c3 */ /* 0x000e2a0000008800 */
[----:B--2---:R-:W2:Y:S01]  /*0120*/  @!P0 LDG.E.U16 R3, desc[UR14][R2.64] ;  /* 0x0000000e02038981 */ /* 0x004ea2000c1e1500 */
[----:B------:R-:W-:Y:S01]  /*0130*/  UMOV UR4, 0x400 ;  /* 0x0000040000047882 */ /* 0x000fe20000000000 */
[----:B---3--:R-:W-:Y:S01]  /*0140*/  ULOP3.LUT UR13, UR10, 0xf, URZ, 0xc0, !UPT ;  /* 0x0000000f0a0d7892 */ /* 0x008fe2000f8ec0ff */
[----:B------:R-:W1:Y:S01]  /*0150*/  S2UR UR9, SR_CTAID.X ;  /* 0x00000000000979c3 */ /* 0x000e620000002500 */
[----:B------:R-:W-:-:S02]  /*0160*/  ULOP3.LUT UR16, UR10, 0x7, URZ, 0xc0, !UPT ;  /* 0x000000070a107892 */ /* 0x000fc4000f8ec0ff */
[----:B------:R-:W-:Y:S02]  /*0170*/  UPLOP3.LUT UP0, UPT, UPT, UPT, UPT, 0x80, 0x8 ;  /* 0x000000000008789c */ /* 0x000fe40003f0f070 */
[----:B------:R-:W-:Y:S02]  /*0180*/  ULOP3.LUT UR6, UR10, 0x7ffffff0, URZ, 0xc0, !UPT ;  /* 0x7ffffff00a067892 */ /* 0x000fe4000f8ec0ff */
[----:B------:R-:W-:Y:S01]  /*0190*/  ULOP3.LUT UR7, UR10, 0x3, URZ, 0xc0, !UPT ;  /* 0x000000030a077892 */ /* 0x000fe2000f8ec0ff */
[----:B------:R-:W3:Y:S01]  /*01a0*/  LDC R5, c[0x0][0x3b0] ;  /* 0x0000ec00ff057b82 */ /* 0x000ee20000000800 */
[----:B0-----:R-:W-:Y:S02]  /*01b0*/  ULEA UR4, UR5, UR4, 0x18 ;  /* 0x0000000405047291 */ /* 0x001fe4000f8ec0ff */
[----:B------:R-:W-:-:S04]  /*01c0*/  UIADD3 UR5, UPT, UPT, UR13, -0x1, URZ ;  /* 0xffffffff0d057890 */ /* 0x000fc8000fffe0ff */
[----:B------:R-:W-:Y:S01]  /*01d0*/  LEA R4, R4, UR4, 0x1 ;  /* 0x0000000404047c11 */ /* 0x000fe2000f8e08ff */
[----:B------:R-:W-:Y:S02]  /*01e0*/  UISETP.GE.U32.AND UP4, UPT, UR5, 0x7, UPT ;  /* 0x000000070500788c */ /* 0x000fe4000bf86070 */
[----:B-1----:R-:W-:Y:S02]  /*01f0*/  UIMAD UR4, UR9, UR11, UR8 ;  /* 0x0000000b090472a4 */ /* 0x002fe4000f8e0208 */
[----:B------:R-:W-:-:S04]  /*0200*/  UIADD3 UR8, UPT, UPT, UR16, -0x1, URZ ;  /* 0xffffffff10087890 */ /* 0x000fc8000fffe0ff */
[----:B------:R-:W-:Y:S01]  /*0210*/  UISETP.GE.U32.AND UP3, UPT, UR8, 0x3, UPT ;  /* 0x000000030800788c */ /* 0x000fe2000bf66070 */
[----:B--2---:R0:W-:Y:S02]  /*0220*/  @!P0 STS.U16 [R4], R3 ;  /* 0x0000000304008388 */ /* 0x0041e40000000400 */
[----:B0-----:R-:W-:-:S04]  /*0230*/  IMAD R4, R7, UR11, RZ ;  /* 0x0000000b07047c24 */ /* 0x001fc8000f8e02ff */
[----:B---3--:R-:W-:Y:S01]  /*0240*/  IMAD R4, R4, R5, UR4 ;  /* 0x0000000404047e24 */ /* 0x008fe2000f8e0205 */
[----:B------:R-:W-:Y:S01]  /*0250*/  UMOV UR4, URZ ;  /* 0x000000ff00047c82 */ /* 0x000fe20008000000 */
[----:B------:R-:W-:Y:S06]  /*0260*/  BAR.SYNC.DEFER_BLOCKING 0x0 ;  /* 0x0000000000007b1d */ /* 0x000fec0000010000 */
.L_x_8:
[----:B0-----:R-:W0:Y:S01]  /*0270*/  S2R R6, SR_TID.Y ;  /* 0x0000000000067919 */ /* 0x001e220000002200 */
[----:B------:R-:W-:Y:S01]  /*0280*/  S2UR UR5, SR_CTAID.X ;  /* 0x00000000000579c3 */ /* 0x000fe20000002500 */
[----:B------:R-:W1:Y:S01]  /*0290*/  LDCU UR9, c[0x0][0x3b4] ;  /* 0x00007680ff0977ac */ /* 0x000e620008000800 */
[----:B------:R-:W-:Y:S01]  /*02a0*/  HFMA2 R7, -RZ, RZ, 0, 0 ;  /* 0x00000000ff077431 */ /* 0x000fe200000001ff */
[----:B------:R-:W2:Y:S05]  /*02b0*/  LDCU UR10, c[0x0][0x39c] ;  /* 0x00007380ff0a77ac */ /* 0x000eaa0008000800 */
[----:B------:R-:W1:Y:S01]  /*02c0*/  S2UR UR8, SR_CTAID.Z ;  /* 0x00000000000879c3 */ /* 0x000e620000002700 */
[----:B------:R-:W-:-:S02]  /*02d0*/  UPLOP3.LUT UP1, UPT, UPT, UPT, UP0, 0x80, 0x8 ;  /* 0x000000000008789c */ /* 0x000fc40003f2f000 */
[----:B------:R-:W-:-:S05]  /*02e0*/  UPLOP3.LUT UP0, UPT, UPT, UPT, UPT, 0x80, 0x8 ;  /* 0x000000000008789c */ /* 0x000fca0003f0f070 */
[----:B------:R-:W0:Y:S08]  /*02f0*/  LDC R5, c[0x0][0x364] ;  /* 0x0000d900ff057b82 */ /* 0x000e300000000800 */
[----:B------:R-:W3:Y:S01]  /*0300*/  LDC.64 R2, c[0x0][0x3a0] ;  /* 0x0000e800ff027b82 */ /* 0x000ee20000000a00 */
[----:B-1----:R-:W-:Y:S01]  /*0310*/  UIMAD UR5, UR5, UR9, UR8 ;  /* 0x00000009050572a4 */ /* 0x002fe2000f8e0208 */
[----:B0-----:R-:W-:-:S04]  /*0320*/  IMAD R5, R5, UR4, R6 ;  /* 0x0000000405057c24 */ /* 0x001fc8000f8e0206 */
[----:B--2---:R-:W-:Y:S02]  /*0330*/  IMAD R8, R4, UR10, R5 ;  /* 0x0000000a04087c24 */ /* 0x004fe4000f8e0205 */
[----:B---3--:R-:W-:-:S04]  /*0340*/  IMAD R6, R3, UR5, RZ ;  /* 0x0000000503067c24 */ /* 0x008fc8000f8e02ff */
[----:B------:R-:W-:-:S07]  /*0350*/  IMAD R6, R5, R2, R6 ;  /* 0x0000000205067224 */ /* 0x000fce00078e0206 */
.L_x_7:
[----:B0-----:R-:W0:Y:S01]  /*0360*/  LDCU UR4, c[0x0][0x3a8] ;  /* 0x00007500ff0477ac */ /* 0x001e220008000800 */
[----:B------:R-:W-:Y:S01]  /*0370*/  MOV R11, RZ ;  /* 0x000000ff000b7202 */ /* 0x000fe20000000f00 */
[----:B------:R-:W-:Y:S02]  /*0380*/  UPLOP3.LUT UP2, UPT, UPT, UPT, UP0, 0x80, 0x8 ;  /* 0x000000000008789c */ /* 0x000fe40003f4f000 */
[----:B0-----:R-:W-:-:S09]  /*0390*/  UISETP.GE.AND UP0, UPT, UR4, 0x1, UPT ;  /* 0x000000010400788c */ /* 0x001fd2000bf06270 */
[----:B------:R-:W-:Y:S05]  /*03a0*/  BRA.U !UP0, `(.L_x_0) ;  /* 0x0000001108cc7547 */ /* 0x000fea000b800000 */
[----:B------:R-:W0:Y:S01]  /*03b0*/  LDCU UR4, c[0x0][0x3a0] ;  /* 0x00007400ff0477ac */ /* 0x000e220008000800 */
[----:B------:R-:W-:Y:S01]  /*03c0*/  IMAD R9, R7, UR17, R0 ;  /* 0x0000001107097c24 */ /* 0x000fe2000f8e0200 */
[----:B------:R-:W-:-:S03]  /*03d0*/  MOV R11, RZ ;  /* 0x000000ff000b7202 */ /* 0x000fc60000000f00 */
[----:B0-----:R-:W-:Y:S01]  /*03e0*/  IMAD R9, R9, UR4, RZ ;  /* 0x0000000409097c24 */ /* 0x001fe2000f8e02ff */
[----:B------:R-:W-:-:S06]  /*03f0*/  UMOV UR4, URZ ;  /* 0x000000ff00047c82 */ /* 0x000fcc0008000000 */
.L_x_6:
[----:B------:R-:W0:Y:S01]  /*0400*/  LDCU UR10, c[0x0][0x3a8] ;  /* 0x00007500ff0a77ac */ /* 0x000e220008000800 */
[----:B------:R-:W-:Y:S01]  /*0410*/  IADD3 R10, PT, PT, R6, UR4, RZ ;  /* 0x00000004060a7c10 */ /* 0x000fe2000fffe0ff */
[----:B------:R-:W1:Y:S01]  /*0420*/  LDCU UR5, c[0x0][0x3a4] ;  /* 0x00007480ff0577ac */ /* 0x000e620008000800 */
[----:B------:R-:W-:Y:S01]  /*0430*/  UMOV UR9, UR4 ;  /* 0x0000000400097c82 */ /* 0x000fe20008000000 */
[----:B------:R-:W-:Y:S02]  /*0440*/  UIADD3 UR4, UPT, UPT, UR4, 0x1, URZ ;  /* 0x0000000104047890 */ /* 0x000fe4000fffe0ff */
[----:B0-----:R-:W-:Y:S02]  /*0450*/  UISETP.GE.U32.AND UP5, UPT, UR10, 0x10, UPT ;  /* 0x000000100a00788c */ /* 0x001fe4000bfa6070 */
[----:B------:R-:W-:Y:S01]  /*0460*/  UISETP.NE.AND UP0, UPT, UR4, UR10, UPT ;  /* 0x0000000a0400728c */ /* 0x000fe2000bf05270 */
[----:B-1----:R-:W-:Y:S01]  /*0470*/  IMAD R10, R10, UR5, R9 ;  /* 0x000000050a0a7c24 */ /* 0x002fe2000f8e0209 */
[----:B------:R-:W-:-:S05]  /*0480*/  UMOV UR5, URZ ;  /* 0x000000ff00057c82 */ /* 0x000fca0008000000 */
[----:B------:R-:W-:Y:S05]  /*0490*/  BRA.U !UP5, `(.L_x_1) ;  /* 0x000000090d2c7547 */ /* 0x000fea000b800000 */
[----:B------:R-:W0:Y:S01]  /*04a0*/  S2UR UR8, SR_CgaCtaId ;  /* 0x00000000000879c3 */ /* 0x000e220000008800 */
[----:B------:R-:W-:-:S07]  /*04b0*/  UMOV UR5, 0x400 ;  /* 0x0000040000057882 */ /* 0x000fce0000000000 */
[----:B------:R-:W1:Y:S01]  /*04c0*/  LDC.64 R2, c[0x0][0x388] ;  /* 0x0000e200ff027b82 */ /* 0x000e620000000a00 */
[----:B0-----:R-:W-:-:S03]  /*04d0*/  ULEA UR11, UR8, UR5, 0x18 ;  /* 0x00000005080b7291 */ /* 0x001fc6000f8ec0ff */
[----:B------:R-:W-:-:S09]  /*04e0*/  UMOV UR5, URZ ;  /* 0x000000ff00057c82 */ /* 0x000fd20008000000 */
.L_x_2:
[----:B------:R-:W-:Y:S01]  /*04f0*/  IADD3 R21, PT, PT, R10, UR5, RZ ;  /* 0x000000050a157c10 */ /* 0x000fe2000fffe0ff */
[----:B------:R-:W-:-:S03]  /*0500*/  UIMAD UR8, UR9, UR10, UR5 ;  /* 0x0000000a090872a4 */ /* 0x000fc6000f8e0205 */
[C---:B------:R-:W-:Y:S01]  /*0510*/  IADD3 R15, PT, PT, R21.reuse, 0x1, RZ ;  /* 0x00000001150f7810 */ /* 0x040fe20007ffe0ff */
[----:B-1----:R-:W-:Y:S01]  /*0520*/  IMAD.WIDE.U32 R12, R21, 0x2, R2 ;  /* 0x00000002150c7825 */ /* 0x002fe200078e0002 */
[----:B------:R-:W-:-:S05]  /*0530*/  ULEA UR8, UR8, UR11, 0x1 ;  /* 0x0000000b08087291 */ /* 0x000fca000f8e08ff */
[----:B------:R-:W2:Y:S01]  /*0540*/  LDG.E.U16 R12, desc[UR14][R12.64] ;  /* 0x0000000e0c0c7981 */ /* 0x000ea2000c1e1500 */
[----:B------:R-:W-:-:S03]  /*0550*/  IMAD.WIDE.U32 R14, R15, 0x2, R2 ;  /* 0x000000020f0e7825 */ /* 0x000fc600078e0002 */
[----:B------:R-:W0:Y:S01]  /*0560*/  LDS.U16 R17, [UR8] ;  /* 0x00000008ff117984 */ /* 0x000e220008000400 */
[----:B------:R-:W-:Y:S06]  /*0570*/  BAR.SYNC.DEFER_BLOCKING 0x0 ;  /* 0x0000000000007b1d */ /* 0x000fec0000010000 */
[----:B------:R-:W3:Y:S01]  /*0580*/  LDG.E.U16 R14, desc[UR14][R14.64] ;  /* 0x0000000e0e0e7981 */ /* 0x000ee2000c1e1500 */
[C---:B------:R-:W-:Y:S02]  /*0590*/  IADD3 R19, PT, PT, R21.reuse, 0x3, RZ ;  /* 0x0000000315137810 */ /* 0x040fe40007ffe0ff */
[----:B------:R-:W-:Y:S01]  /*05a0*/  IADD3 R23, PT, PT, R21, 0x4, RZ ;  /* 0x0000000415177810 */ /* 0x000fe20007ffe0ff */
[----:B------:R-:W1:Y:S01]  /*05b0*/  LDS.U16 R18, [UR8+0x2] ;  /* 0x00000208ff127984 */ /* 0x000e620008000400 */
[----:B------:R-:W-:Y:S01]  /*05c0*/  BAR.SYNC.DEFER_BLOCKING 0x0 ;  /* 0x0000000000007b1d */ /* 0x000fe20000010000 */
[----:B0-----:R-:W-:-:S05]  /*05d0*/  HADD2.F32 R17, -RZ, R17.H0_H0 ;  /* 0x20000011ff117230 */ /* 0x001fca0000004100 */
[----:B------:R-:W0:Y:S01]  /*05e0*/  LDS.U16 R22, [UR8+0x4] ;  /* 0x00000408ff167984 */ /* 0x000e220008000400 */
[----:B-1----:R-:W-:Y:S01]  /*05f0*/  HADD2.F32 R18, -RZ, R18.H0_H0 ;  /* 0x20000012ff127230 */ /* 0x002fe20000004100 */
[C---:B------:R-:W-:Y:S02]  /*0600*/  IADD3 R27, PT, PT, R21.reuse, 0x6, RZ ;  /* 0x00000006151b7810 */ /* 0x040fe40007ffe0ff */
[----:B------:R-:W-:Y:S01]  /*0610*/  IADD3 R29, PT, PT, R21, 0x7, RZ ;  /* 0x00000007151d7810 */ /* 0x000fe20007ffe0ff */
[----:B--2---:R-:W-:-:S05]  /*0620*/  HADD2.F32 R16, -RZ, R12.H0_H0 ;  /* 0x2000000cff107230 */ /* 0x004fca0000004100 */
[----:B------:R-:W-:Y:S01]  /*0630*/  FFMA R11, R16, R17, R11 ;  /* 0x00000011100b7223 */ /* 0x000fe2000000000b */
[----:B------:R-:W-:-:S05]  /*0640*/  IADD3 R17, PT, PT, R21, 0x2, RZ ;  /* 0x0000000215117810 */ /* 0x000fca0007ffe0ff */
[----:B------:R-:W-:-:S05]  /*0650*/  IMAD.WIDE.U32 R12, R17, 0x2, R2 ;  /* 0x00000002110c7825 */ /* 0x000fca00078e0002 */
[----:B------:R1:W2:Y:S01]  /*0660*/  LDG.E.U16 R20, desc[UR14][R12.64] ;  /* 0x0000000e0c147981 */ /* 0x0002a2000c1e1500 */
[----:B------:R-:W-:Y:S01]  /*0670*/  BAR.SYNC.DEFER_BLOCKING 0x0 ;  /* 0x0000000000007b1d */ /* 0x000fe20000010000 */
[----:B---3--:R-:W-:-:S05]  /*0680*/  HADD2.F32 R16, -RZ, R14.H0_H0 ;  /* 0x2000000eff107230 */ /* 0x008fca0000004100 */
[----:B------:R-:W-:Y:S01]  /*0690*/  FFMA R11, R16, R18, R11 ;  /* 0x00000012100b7223 */ /* 0x000fe2000000000b */
[----:B------:R-:W-:-:S04]  /*06a0*/  IMAD.WIDE.U32 R16, R19, 0x2, R2 ;  /* 0x0000000213107825 */ /* 0x000fc800078e0002 */
[----:B------:R-:W-:Y:S02]  /*06b0*/  IMAD.WIDE.U32 R14, R23, 0x2, R2 ;  /* 0x00000002170e7825 */ /* 0x000fe400078e0002 */
[----:B------:R3:W4:Y:S04]  /*06c0*/  LDG.E.U16 R23, desc[UR14][R16.64] ;  /* 0x0000000e10177981 */ /* 0x000728000c1e1500 */
[----:B------:R-:W5:Y:S01]  /*06d0*/  LDS.U16 R24, [UR8+0x6] ;  /* 0x00000608ff187984 */ /* 0x000f620008000400 */
[----:B------:R-:W-:Y:S01]  /*06e0*/  BAR.SYNC.DEFER_BLOCKING 0x0 ;  /* 0x0000000000007b1d */ /* 0x000fe20000010000 */
[----:B------:R-:W-:-:S05]  /*06f0*/  IADD3 R19, PT, PT, R21, 0x5, RZ ;  /* 0x0000000515137810 */ /* 0x000fca0007ffe0ff */
[----:B------:R0:W4:Y:S04]  /*0700*/  LDG.E.U16 R25, desc[UR14][R14.64] ;  /* 0x0000000e0e197981 */ /* 0x000128000c1e1500 */
[----:B------:R-:W5:Y:S01]  /*0710*/  LDS.U16 R26, [UR8+0x8] ;  /* 0x00000808ff1a7984 */ /* 0x000f620008000400 */
[--C-:B------:R-:W-:Y:S01]  /*0720*/  IMAD.WIDE.U32 R18, R19, 0x2, R2.reuse ;  /* 0x0000000213127825 */ /* 0x100fe200078e0002 */
[----:B------:R-:W-:Y:S03]  /*0730*/  BAR.SYNC.DEFER_BLOCKING 0x0 ;  /* 0x0000000000007b1d */ /* 0x000fe60000010000 */
[----:B-1----:R-:W-:-:S03]  /*0740*/  IMAD.WIDE.U32 R12, R27, 0x2, R2 ;  /* 0x000000021b0c7825 */ /* 0x002fc600078e0002 */
[----:B------:R1:W4:Y:S04]  /*0750*/  LDG.E.U16 R18, desc[UR14][R18.64] ;  /* 0x0000000e12127981 */ /* 0x000328000c1e1500 */
[----:B------:R-:W5:Y:S01]  /*0760*/  LDS.U16 R27, [UR8+0xa] ;  /* 0x00000a08ff1b7984 */ /* 0x000f620008000400 */
[----:B------:R-:W-:Y:S01]  /*0770*/  BAR.SYNC.DEFER_BLOCKING 0x0 ;  /* 0x0000000000007b1d */ /* 0x000fe20000010000 */
[----:B---3--:R-:W-:-:S05]  /*0780*/  IMAD.WIDE.U32 R16, R29, 0x2, R2 ;  /* 0x000000021d107825 */ /* 0x008fca00078e0002 */
[----:B------:R3:W4:Y:S04]  /*0790*/  LDG.E.U16 R12, desc[UR14][R12.64] ;  /* 0x0000000e0c0c7981 */ /* 0x000728000c1e1500 */
[----:B------:R-:W3:Y:S01]  /*07a0*/  LDS.U16 R28, [UR8+0xc] ;  /* 0x00000c08ff1c7984 */ /* 0x000ee20008000400 */
[----:B------:R-:W-:Y:S01]  /*07b0*/  BAR.SYNC.DEFER_BLOCKING 0x0 ;  /* 0x0000000000007b1d */ /* 0x000fe20000010000 */
[----:B0-----:R-:W-:-:S05]  /*07c0*/  IADD3 R15, PT, PT, R21, 0x8, RZ ;  /* 0x00000008150f7810 */ /* 0x001fca0007ffe0ff */
[----:B------:R0:W4:Y:S04]  /*07d0*/  LDG.E.U16 R16, desc[UR14][R16.64] ;  /* 0x0000000e10107981 */ /* 0x000128000c1e1500 */
[----:B------:R-:W0:Y:S01]  /*07e0*/  LDS.U16 R29, [UR8+0xe] ;  /* 0x00000e08ff1d7984 */ /* 0x000e220008000400 */
[----:B------:R-:W-:Y:S01]  /*07f0*/  BAR.SYNC.DEFER_BLOCKING 0x0 ;  /* 0x0000000000007b1d */ /* 0x000fe20000010000 */
[----:B------:R-:W-:-:S06]  /*0800*/  IMAD.WIDE.U32 R14, R15, 0x2, R2 ;  /* 0x000000020f0e7825 */ /* 0x000fcc00078e0002 */
[----:B------:R-:W4:Y:S04]  /*0810*/  LDG.E.U16 R14, desc[UR14][R14.64] ;  /* 0x0000000e0e0e7981 */ /* 0x000f28000c1e1500 */
[----:B-1----:R-:W1:Y:S01]  /*0820*/  LDS.U16 R19, [UR8+0x10] ;  /* 0x00001008ff137984 */ /* 0x002e620008000400 */
[----:B------:R-:W-:Y:S02]  /*0830*/  HADD2.F32 R22, -RZ, R22.H0_H0 ;  /* 0x20000016ff167230 */ /* 0x000fe40000004100 */
[----:B-----5:R-:W-:Y:S02]  /*0840*/  HADD2.F32 R24, -RZ, R24.H0_H0 ;  /* 0x20000018ff187230 */ /* 0x020fe40000004100 */
[----:B------:R-:W-:Y:S02]  /*0850*/  HADD2.F32 R26, -RZ, R26.H0_H0 ;  /* 0x2000001aff1a7230 */ /* 0x000fe40000004100 */
[----:B------:R-:W-:-:S02]  /*0860*/  HADD2.F32 R27, -RZ, R27.H0_H0 ;  /* 0x2000001bff1b7230 */ /* 0x000fc40000004100 */
[----:B---3--:R-:W-:Y:S01]  /*0870*/  HADD2.F32 R28, -RZ, R28.H0_H0 ;  /* 0x2000001cff1c7230 */ /* 0x008fe20000004100 */
[C---:B------:R-:W-:Y:S01]  /*0880*/  IADD3 R13, PT, PT, R21.reuse, 0x9, RZ ;  /* 0x00000009150d7810 */ /* 0x040fe20007ffe0ff */
[----:B0-----:R-:W-:Y:S01]  /*0890*/  HADD2.F32 R29, -RZ, R29.H0_H0 ;  /* 0x2000001dff1d7230 */ /* 0x001fe20000004100 */
[----:B------:R-:W-:Y:S01]  /*08a0*/  IADD3 R17, PT, PT, R21, 0xa, RZ ;  /* 0x0000000a15117810 */ /* 0x000fe20007ffe0ff */
[----:B-1----:R-:W-:Y:S02]  /*08b0*/  HADD2.F32 R19, -RZ, R19.H0_H0 ;  /* 0x20000013ff137230 */ /* 0x002fe40000004100 */
[----:B--2---:R-:W-:-:S05]  /*08c0*/  HADD2.F32 R20, -RZ, R20.H0_H0 ;  /* 0x20000014ff147230 */ /* 0x004fca0000004100 */
[----:B------:R-:W-:Y:S01]  /*08d0*/  FFMA R11, R20, R22, R11 ;  /* 0x00000016140b7223 */ /* 0x000fe2000000000b */
[----:B----4-:R-:W-:Y:S01]  /*08e0*/  HADD2.F32 R20, -RZ, R23.H0_H0 ;  /* 0x20000017ff147230 */ /* 0x010fe20000004100 */
[----:B------:R-:W-:Y:S04]  /*08f0*/  BAR.SYNC.DEFER_BLOCKING 0x0 ;  /* 0x0000000000007b1d */ /* 0x000fe80000010000 */
[----:B------:R-:W-:Y:S01]  /*0900*/  FFMA R11, R20, R24, R11 ;  /* 0x00000018140b7223 */ /* 0x000fe2000000000b */
[----:B------:R-:W-:-:S05]  /*0910*/  HADD2.F32 R22, -RZ, R25.H0_H0 ;  /* 0x20000019ff167230 */ /* 0x000fca0000004100 */
[----:B------:R-:W-:Y:S02]  /*0920*/  FFMA R11, R22, R26, R11 ;  /* 0x0000001a160b7223 */ /* 0x000fe4000000000b */
[----:B------:R-:W0:Y:S01]  /*0930*/  LDS.U16 R22, [UR8+0x12] ;  /* 0x00001208ff167984 */ /* 0x000e220008000400 */
[----:B------:R-:W-:-:S05]  /*0940*/  HADD2.F32 R18, -RZ, R18.H0_H0 ;  /* 0x20000012ff127230 */ /* 0x000fca0000004100 */
[----:B------:R-:W-:Y:S01]  /*0950*/  FFMA R11, R18, R27, R11 ;  /* 0x0000001b120b7223 */ /* 0x000fe2000000000b */
[----:B------:R-:W-:-:S05]  /*0960*/  HADD2.F32 R12, -RZ, R12.H0_H0 ;  /* 0x2000000cff0c7230 */ /* 0x000fca0000004100 */
[----:B------:R-:W-:Y:S01]  /*0970*/  FFMA R11, R12, R28, R11 ;  /* 0x0000001c0c0b7223 */ /* 0x000fe2000000000b */
[----:B------:R-:W-:-:S04]  /*0980*/  IMAD.WIDE.U32 R12, R13, 0x2, R2 ;  /* 0x000000020d0c7825 */ /* 0x000fc800078e0002 */
[----:B------:R-:W-:-:S05]  /*0990*/  HADD2.F32 R16, -RZ, R16.H0_H0 ;  /* 0x20000010ff107230 */ /* 0x000fca0000004100 */
[----:B------:R-:W-:Y:S01]  /*09a0*/  FFMA R11, R16, R29, R11 ;  /* 0x0000001d100b7223 */ /* 0x000fe2000000000b */
[----:B------:R-:W-:-:S04]  /*09b0*/  IMAD.WIDE.U32 R16, R17, 0x2, R2 ;  /* 0x0000000211107825 */ /* 0x000fc800078e0002 */
[----:B------:R-:W-:-:S05]  /*09c0*/  HADD2.F32 R14, -RZ, R14.H0_H0 ;  /* 0x2000000eff0e7230 */ /* 0x000fca0000004100 */
[----:B------:R-:W-:Y:S02]  /*09d0*/  FFMA R20, R14, R19, R11 ;  /* 0x000000130e147223 */ /* 0x000fe4000000000b */
[----:B------:R1:W2:Y:S01]  /*09e0*/  LDG.E.U16 R11, desc[UR14][R12.64] ;  /* 0x0000000e0c0b7981 */ /* 0x0002a2000c1e1500 */
[----:B------:R-:W-:Y:S01]  /*09f0*/  BAR.SYNC.DEFER_BLOCKING 0x0 ;  /* 0x0000000000007b1d */ /* 0x000fe20000010000 */
[C---:B------:R-:W-:Y:S02]  /*0a00*/  IADD3 R15, PT, PT, R21.reuse, 0xb, RZ ;  /* 0x0000000b150f7810 */ /* 0x040fe40007ffe0ff */
[----:B------:R-:W-:-:S03]  /*0a10*/  IADD3 R25, PT, PT, R21, 0xd, RZ ;  /* 0x0000000d15197810 */ /* 0x000fc60007ffe0ff */
[----:B------:R3:W4:Y:S04]  /*0a20*/  LDG.E.U16 R24, desc[UR14][R16.64] ;  /* 0x0000000e10187981 */ /* 0x000728000c1e1500 */
[----:B------:R-:W5:Y:S01]  /*0a30*/  LDS.U16 R23, [UR8+0x14] ;  /* 0x00001408ff177984 */ /* 0x000f620008000400 */
[--C-:B------:R-:W-:Y:S01]  /*0a40*/  IMAD.WIDE.U32 R14, R15, 0x2, R2.reuse ;  /* 0x000000020f0e7825 */ /* 0x100fe200078e0002 */
[----:B------:R-:W-:Y:S03]  /*0a50*/  BAR.SYNC.DEFER_BLOCKING 0x0 ;  /* 0x0000000000007b1d */ /* 0x000fe60000010000 */
[----:B-1----:R-:W-:Y:S01]  /*0a60*/  IMAD.WIDE.U32 R12, R25, 0x2, R2 ;  /* 0x00000002190c7825 */ /* 0x002fe200078e0002 */
[----:B------:R-:W-:-:S02]  /*0a70*/  IADD3 R19, PT, PT, R21, 0xc, RZ ;  /* 0x0000000c15137810 */ /* 0x000fc40007ffe0ff */
[----:B------:R-:W-:Y:S01]  /*0a80*/  IADD3 R27, PT, PT, R21, 0xe, RZ ;  /* 0x0000000e151b7810 */ /* 0x000fe20007ffe0ff */
[----:B------:R1:W4:Y:S04]  /*0a90*/  LDG.E.U16 R26, desc[UR14][R14.64] ;  /* 0x0000000e0e1a7981 */ /* 0x000328000c1e1500 */
[----:B------:R-:W5:Y:S01]  /*0aa0*/  LDS.U16 R25, [UR8+0x16] ;  /* 0x00001608ff197984 */ /* 0x000f620008000400 */
[--C-:B------:R-:W-:Y:S01]  /*0ab0*/  IMAD.WIDE.U32 R18, R19, 0x2, R2.reuse ;  /* 0x0000000213127825 */ /* 0x100fe200078e0002 */
[----:B------:R-:W-:Y:S03]  /*0ac0*/  BAR.SYNC.DEFER_BLOCKING 0x0 ;  /* 0x0000000000007b1d */ /* 0x000fe60000010000 */
[----:B---3--:R-:W-:-:S03]  /*0ad0*/  IMAD.WIDE.U32 R16, R27, 0x2, R2 ;  /* 0x000000021b107825 */ /* 0x008fc600078e0002 */
[----:B------:R3:W4:Y:S04]  /*0ae0*/  LDG.E.U16 R18, desc[UR14][R18.64] ;  /* 0x0000000e12127981 */ /* 0x000728000c1e1500 */
[----:B------:R-:W5:Y:S01]  /*0af0*/  LDS.U16 R27, [UR8+0x18] ;  /* 0x00001808ff1b7984 */ /* 0x000f620008000400 */
[----:B------:R-:W-:Y:S01]  /*0b00*/  BAR.SYNC.DEFER_BLOCKING 0x0 ;  /* 0x0000000000007b1d */ /* 0x000fe20000010000 */
[----:B-1----:R-:W-:-:S05]  /*0b10*/  IADD3 R15, PT, PT, R21, 0xf, RZ ;  /* 0x0000000f150f7810 */ /* 0x002fca0007ffe0ff */
[----:B------:R-:W4:Y:S04]  /*0b20*/  LDG.E.U16 R12, desc[UR14][R12.64] ;  /* 0x0000000e0c0c7981 */ /* 0x000f28000c1e1500 */
[----:B------:R-:W1:Y:S01]  /*0b30*/  LDS.U16 R21, [UR8+0x1a] ;  /* 0x00001a08ff157984 */ /* 0x000e620008000400 */
[----:B------:R-:W-:Y:S01]  /*0b40*/  BAR.SYNC.DEFER_BLOCKING 0x0 ;  /* 0x0000000000007b1d */ /* 0x000fe20000010000 */
[----:B------:R-:W-:-:S05]  /*0b50*/  IMAD.WIDE.U32 R14, R15, 0x2, R2 ;  /* 0x000000020f0e7825 */ /* 0x000fca00078e0002 */
[----:B------:R-:W4:Y:S04]  /*0b60*/  LDG.E.U16 R16, desc[UR14][R16.64] ;  /* 0x0000000e10107981 */ /* 0x000f28000c1e1500 */
[----:B------:R-:W1:Y:S01]  /*0b70*/  LDS.U16 R28, [UR8+0x1c] ;  /* 0x00001c08ff1c7984 */ /* 0x000e620008000400 */
[----:B------:R-:W-:Y:S06]  /*0b80*/  BAR.SYNC.DEFER_BLOCKING 0x0 ;  /* 0x0000000000007b1d */ /* 0x000fec0000010000 */
[----:B------:R-:W4:Y:S04]  /*0b90*/  LDG.E.U16 R14, desc[UR14][R14.64] ;  /* 0x0000000e0e0e7981 */ /* 0x000f28000c1e1500 */
[----:B---3--:R-:W3:Y:S01]  /*0ba0*/  LDS.U16 R19, [UR8+0x1e] ;  /* 0x00001e08ff137984 */ /* 0x008ee20008000400 */
[----:B0-----:R-:W-:-:S02]  /*0bb0*/  HADD2.F32 R22, -RZ, R22.H0_H0 ;  /* 0x20000016ff167230 */ /* 0x001fc40000004100 */
[----:B-----5:R-:W-:Y:S02]  /*0bc0*/  HADD2.F32 R23, -RZ, R23.H0_H0 ;  /* 0x20000017ff177230 */ /* 0x020fe40000004100 */
[----:B------:R-:W-:Y:S02]  /*0bd0*/  HADD2.F32 R25, -RZ, R25.H0_H0 ;  /* 0x20000019ff197230 */ /* 0x000fe40000004100 */
[----:B------:R-:W-:Y:S01]  /*0be0*/  HADD2.F32 R27, -RZ, R27.H0_H0 ;  /* 0x2000001bff1b7230 */ /* 0x000fe20000004100 */
[----:B------:R-:W-:Y:S01]  /*0bf0*/  UIADD3 UR5, UPT, UPT, UR5, 0x10, URZ ;  /* 0x0000001005057890 */ /* 0x000fe2000fffe0ff */
[----:B-1----:R-:W-:-:S03]  /*0c00*/  HADD2.F32 R21, -RZ, R21.H0_H0 ;  /* 0x20000015ff157230 */ /* 0x002fc60000004100 */
[----:B------:R-:W-:Y:S01]  /*0c10*/  UISETP.NE.AND UP5, UPT, UR5, UR6, UPT ;  /* 0x000000060500728c */ /* 0x000fe2000bfa5270 */
[----:B------:R-:W-:Y:S02]  /*0c20*/  HADD2.F32 R28, -RZ, R28.H0_H0 ;  /* 0x2000001cff1c7230 */ /* 0x000fe40000004100 */
[----:B---3--:R-:W-:Y:S02]  /*0c30*/  HADD2.F32 R19, -RZ, R19.H0_H0 ;  /* 0x20000013ff137230 */ /* 0x008fe40000004100 */
[----:B--2---:R-:W-:-:S05]  /*0c40*/  HADD2.F32 R11, -RZ, R11.H0_H0 ;  /* 0x2000000bff0b7230 */ /* 0x004fca0000004100 */
[----:B------:R-:W-:Y:S01]  /*0c50*/  FFMA R11, R11, R22, R20 ;  /* 0x000000160b0b7223 */ /* 0x000fe20000000014 */
[----:B----4-:R-:W-:-:S05]  /*0c60*/  HADD2.F32 R24, -RZ, R24.H0_H0 ;  /* 0x20000018ff187230 */ /* 0x010fca0000004100 */
[----:B------:R-:W-:Y:S01]  /*0c70*/  FFMA R11, R24, R23, R11 ;  /* 0x00000017180b7223 */ /* 0x000fe2000000000b */
[----:B------:R-:W-:-:S05]  /*0c80*/  HADD2.F32 R26, -RZ, R26.H0_H0 ;  /* 0x2000001aff1a7230 */ /* 0x000fca0000004100 */
        /* <DEDUP_REMOVED lines=9> */
[----:B------:R-:W-:Y:S06]  /*0d20*/  BAR.SYNC.DEFER_BLOCKING 0x0 ;  /* 0x0000000000007b1d */ /* 0x000fec0000010000 */
[----:B------:R-:W-:Y:S05]  /*0d30*/  BRA.U UP5, `(.L_x_2) ;  /* 0xfffffff505ec7547 */ /* 0x000fea000b83ffff */
[----:B------:R-:W-:-:S05]  /*0d40*/  UMOV UR5, UR6 ;  /* 0x0000000600057c82 */ /* 0x000fca0008000000 */
.L_x_1:
[----:B------:R-:W-:-:S09]  /*0d50*/  UISETP.NE.AND UP5, UPT, UR13, URZ, UPT ;  /* 0x000000ff0d00728c */ /* 0x000fd2000bfa5270 */
[----:B------:R-:W-:Y:S05]  /*0d60*/  BRA.U !UP5, `(.L_x_3) ;  /* 0x000000090d587547 */ /* 0x000fea000b800000 */
[----:B------:R-:W-:Y:S01]  /*0d70*/  UISETP.NE.AND UP5, UPT, UR16, URZ, UPT ;  /* 0x000000ff1000728c */ /* 0x000fe2000bfa5270 */
[----:B------:R-:W-:Y:S10]  /*0d80*/  BRA.U !UP4, `(.L_x_4) ;  /* 0x000000050c1c7547 */ /* 0x000ff4000b800000 */
[----:B------:R-:W0:Y:S01]  /*0d90*/  S2UR UR12, SR_CgaCtaId ;  /* 0x00000000000c79c3 */ /* 0x000e220000008800 */
[----:B------:R-:W-:Y:S01]  /*0da0*/  UMOV UR11, 0x400 ;  /* 0x00000400000b7882 */ /* 0x000fe20000000000 */
[----:B------:R-:W-:Y:S02]  /*0db0*/  UIMAD UR8, UR9, UR10, UR5 ;  /* 0x0000000a090872a4 */ /* 0x000fe4000f8e0205 */
[----:B------:R-:W-:-:S04]  /*0dc0*/  IADD3 R27, PT, PT, R10, UR5, RZ ;  /* 0x000000050a1b7c10 */ /* 0x000fc8000fffe0ff */
[C---:B------:R-:W-:Y:S01]  /*0dd0*/  IADD3 R23, PT, PT, R27.reuse, 0x1, RZ ;  /* 0x000000011b177810 */ /* 0x040fe20007ffe0ff */
[----:B------:R-:W1:Y:S01]  /*0de0*/  LDC.64 R2, c[0x0][0x388] ;  /* 0x0000e200ff027b82 */ /* 0x000e620000000a00 */
[----:B------:R-:W-:Y:S01]  /*0df0*/  IADD3 R19, PT, PT, R27, 0x2, RZ ;  /* 0x000000021b137810 */ /* 0x000fe20007ffe0ff */
[----:B0-----:R-:W-:-:S04]  /*0e00*/  ULEA UR11, UR12, UR11, 0x18 ;  /* 0x0000000b0c0b7291 */ /* 0x001fc8000f8ec0ff */
[----:B------:R-:W-:Y:S01]  /*0e10*/  ULEA UR8, UR8, UR11, 0x1 ;  /* 0x0000000b08087291 */ /* 0x000fe2000f8e08ff */
[----:B-1----:R-:W-:-:S05]  /*0e20*/  IMAD.WIDE.U32 R12, R27, 0x2, R2 ;  /* 0x000000021b0c7825 */ /* 0x002fca00078e0002 */
[----:B------:R0:W2:Y:S01]  /*0e30*/  LDG.E.U16 R20, desc[UR14][R12.64] ;  /* 0x0000000e0c147981 */ /* 0x0000a2000c1e1500 */
[--C-:B------:R-:W-:Y:S01]  /*0e40*/  IMAD.WIDE.U32 R22, R23, 0x2, R2.reuse ;  /* 0x0000000217167825 */ /* 0x100fe200078e0002 */
[----:B------:R-:W-:Y:S02]  /*0e50*/  IADD3 R15, PT, PT, R27, 0x3, RZ ;  /* 0x000000031b0f7810 */ /* 0x000fe40007ffe0ff */
[----:B------:R-:W1:Y:S01]  /*0e60*/  LDS.U16 R21, [UR8] ;  /* 0x00000008ff157984 */ /* 0x000e620008000400 */
[----:B------:R-:W-:Y:S01]  /*0e70*/  IMAD.WIDE.U32 R18, R19, 0x2, R2 ;  /* 0x0000000213127825 */ /* 0x000fe200078e0002 */
[----:B------:R-:W-:Y:S06]  /*0e80*/  BAR.SYNC.DEFER_BLOCKING 0x0 ;  /* 0x0000000000007b1d */ /* 0x000fec0000010000 */
[----:B------:R3:W4:Y:S01]  /*0e90*/  LDG.E.U16 R22, desc[UR14][R22.64] ;  /* 0x0000000e16167981 */ /* 0x000722000c1e1500 */
[----:B------:R-:W-:-:S02]  /*0ea0*/  IADD3 R17, PT, PT, R27, 0x4, RZ ;  /* 0x000000041b117810 */ /* 0x000fc40007ffe0ff */
[----:B------:R-:W-:Y:S01]  /*0eb0*/  IADD3 R29, PT, PT, R27, 0x5, RZ ;  /* 0x000000051b1d7810 */ /* 0x000fe20007ffe0ff */
[----:B------:R-:W5:Y:S01]  /*0ec0*/  LDS.U16 R24, [UR8+0x2] ;  /* 0x00000208ff187984 */ /* 0x000f620008000400 */
[----:B------:R-:W-:Y:S01]  /*0ed0*/  BAR.SYNC.DEFER_BLOCKING 0x0 ;  /* 0x0000000000007b1d */ /* 0x000fe20000010000 */
[----:B0-----:R-:W-:-:S05]  /*0ee0*/  IMAD.WIDE.U32 R12, R15, 0x2, R2 ;  /* 0x000000020f0c7825 */ /* 0x001fca00078e0002 */
[----:B------:R0:W4:Y:S01]  /*0ef0*/  LDG.E.U16 R25, desc[UR14][R18.64] ;  /* 0x0000000e12197981 */ /* 0x000122000c1e1500 */
[----:B------:R-:W-:-:S03]  /*0f00*/  IMAD.WIDE.U32 R14, R17, 0x2, R2 ;  /* 0x00000002110e7825 */ /* 0x000fc600078e0002 */
[----:B------:R-:W5:Y:S01]  /*0f10*/  LDS.U16 R26, [UR8+0x4] ;  /* 0x00000408ff1a7984 */ /* 0x000f620008000400 */
[----:B------:R-:W-:Y:S01]  /*0f20*/  IMAD.WIDE.U32 R16, R29, 0x2, R2 ;  /* 0x000000021d107825 */ /* 0x000fe200078e0002 */
[----:B------:R-:W-:Y:S06]  /*0f30*/  BAR.SYNC.DEFER_BLOCKING 0x0 ;  /* 0x0000000000007b1d */ /* 0x000fec0000010000 */
[----:B------:R0:W4:Y:S04]  /*0f40*/  LDG.E.U16 R12, desc[UR14][R12.64] ;  /* 0x0000000e0c0c7981 */ /* 0x000128000c1e1500 */
[----:B---3--:R-:W3:Y:S01]  /*0f50*/  LDS.U16 R23, [UR8+0x6] ;  /* 0x00000608ff177984 */ /* 0x008ee20008000400 */
[----:B------:R-:W-:Y:S01]  /*0f60*/  BAR.SYNC.DEFER_BLOCKING 0x0 ;  /* 0x0000000000007b1d */ /* 0x000fe20000010000 */
[----:B------:R-:W-:-:S02]  /*0f70*/  IADD3 R29, PT, PT, R27, 0x6, RZ ;  /* 0x000000061b1d7810 */ /* 0x000fc40007ffe0ff */
[----:B------:R-:W-:-:S03]  /*0f80*/  IADD3 R28, PT, PT, R27, 0x7, RZ ;  /* 0x000000071b1c7810 */ /* 0x000fc60007ffe0ff */
[----:B------:R1:W4:Y:S04]  /*0f90*/  LDG.E.U16 R14, desc[UR14][R14.64] ;  /* 0x0000000e0e0e7981 */ /* 0x000328000c1e1500 */
[----:B------:R-:W3:Y:S01]  /*0fa0*/  LDS.U16 R27, [UR8+0x8] ;  /* 0x00000808ff1b7984 */ /* 0x000ee20008000400 */
[----:B------:R-:W-:Y:S01]  /*0fb0*/  BAR.SYNC.DEFER_BLOCKING 0x0 ;  /* 0x0000000000007b1d */ /* 0x000fe20000010000 */
[----:B0-----:R-:W-:-:S05]  /*0fc0*/  IMAD.WIDE.U32 R18, R29, 0x2, R2 ;  /* 0x000000021d127825 */ /* 0x001fca00078e0002 */
[----:B------:R-:W4:Y:S01]  /*0fd0*/  LDG.E.U16 R16, desc[UR14][R16.64] ;  /* 0x0000000e10107981 */ /* 0x000f22000c1e1500 */
[----:B------:R-:W-:-:S03]  /*0fe0*/  IMAD.WIDE.U32 R2, R28, 0x2, R2 ;  /* 0x000000021c027825 */ /* 0x000fc600078e0002 */
[----:B------:R-:W0:Y:S01]  /*0ff0*/  LDS.U16 R13, [UR8+0xa] ;  /* 0x00000a08ff0d7984 */ /* 0x000e220008000400 */
[----:B------:R-:W-:Y:S06]  /*1000*/  BAR.SYNC.DEFER_BLOCKING 0x0 ;  /* 0x0000000000007b1d */ /* 0x000fec0000010000 */
[----:B------:R-:W4:Y:S04]  /*1010*/  LDG.E.U16 R18, desc[UR14][R18.64] ;  /* 0x0000000e12127981 */ /* 0x000f28000c1e1500 */
[----:B-1----:R-:W1:Y:S01]  /*1020*/  LDS.U16 R15, [UR8+0xc] ;  /* 0x00000c08ff0f7984 */ /* 0x002e620008000400 */
[----:B------:R-:W-:Y:S06]  /*1030*/  BAR.SYNC.DEFER_BLOCKING 0x0 ;  /* 0x0000000000007b1d */ /* 0x000fec0000010000 */
[----:B------:R-:W4:Y:S01]  /*1040*/  LDG.E.U16 R2, desc[UR14][R2.64] ;  /* 0x0000000e02027981 */ /* 0x000f22000c1e1500 */
[----:B------:R-:W-:Y:S01]  /*1050*/  HADD2.F32 R21, -RZ, R21.H0_H0 ;  /* 0x20000015ff157230 */ /* 0x000fe20000004100 */
[----:B------:R-:W-:Y:S01]  /*1060*/  UIADD3 UR5, UPT, UPT, UR5, 0x8, URZ ;  /* 0x0000000805057890 */ /* 0x000fe2000fffe0ff */
[----:B-----5:R-:W-:Y:S01]  /*1070*/  HADD2.F32 R24, -RZ, R24.H0_H0 ;  /* 0x20000018ff187230 */ /* 0x020fe20000004100 */
[----:B------:R-:W5:Y:S01]  /*1080*/  LDS.U16 R28, [UR8+0xe] ;  /* 0x00000e08ff1c7984 */ /* 0x000f620008000400 */
[----:B------:R-:W-:-:S02]  /*1090*/  HADD2.F32 R26, -RZ, R26.H0_H0 ;  /* 0x2000001aff1a7230 */ /* 0x000fc40000004100 */
[----:B---3--:R-:W-:Y:S02]  /*10a0*/  HADD2.F32 R23, -RZ, R23.H0_H0 ;  /* 0x20000017ff177230 */ /* 0x008fe40000004100 */
[----:B------:R-:W-:Y:S02]  /*10b0*/  HADD2.F32 R27, -RZ, R27.H0_H0 ;  /* 0x2000001bff1b7230 */ /* 0x000fe40000004100 */
[----:B0-----:R-:W-:Y:S02]  /*10c0*/  HADD2.F32 R13, -RZ, R13.H0_H0 ;  /* 0x2000000dff0d7230 */ /* 0x001fe40000004100 */
[----:B-1----:R-:W-:Y:S02]  /*10d0*/  HADD2.F32 R15, -RZ, R15.H0_H0 ;  /* 0x2000000fff0f7230 */ /* 0x002fe40000004100 */
[----:B-----5:R-:W-:Y:S02]  /*10e0*/  HADD2.F32 R28, -RZ, R28.H0_H0 ;  /* 0x2000001cff1c7230 */ /* 0x020fe40000004100 */
        /* <DEDUP_REMOVED lines=17> */
.L_x_4:
        /* <DEDUP_REMOVED lines=12> */
[----:B-1----:R-:W-:-:S08]  /*12c0*/  IMAD.WIDE.U32 R16, R13, 0x2, R2 ;  /* 0x000000020d107825 */ /* 0x002fd000078e0002 */
[----:B------:R-:W0:Y:S04]  /*12d0*/  LDS.U16 R18, [UR8] ;  /* 0x00000008ff127984 */ /* 0x000e280008000400 */
[----:B------:R1:W2:Y:S01]  /*12e0*/  LDG.E.U16 R16, desc[UR14][R16.64] ;  /* 0x0000000e10107981 */ /* 0x0002a2000c1e1500 */
[--C-:B------:R-:W-:Y:S01]  /*12f0*/  IMAD.WIDE.U32 R14, R15, 0x2, R2.reuse ;  /* 0x000000020f0e7825 */ /* 0x100fe200078e0002 */
[----:B------:R-:W-:Y:S01]  /*1300*/  IADD3 R21, PT, PT, R13, 0x3, RZ ;  /* 0x000000030d157810 */ /* 0x000fe20007ffe0ff */
[----:B------:R-:W-:Y:S02]  /*1310*/  BAR.SYNC.DEFER_BLOCKING 0x0 ;  /* 0x0000000000007b1d */ /* 0x000fe40000010000 */
[----:B------:R-:W-:-:S04]  /*1320*/  IMAD.WIDE.U32 R12, R19, 0x2, R2 ;  /* 0x00000002130c7825 */ /* 0x000fc800078e0002 */
[----:B------:R-:W3:Y:S01]  /*1330*/  LDG.E.U16 R14, desc[UR14][R14.64] ;  /* 0x0000000e0e0e7981 */ /* 0x000ee2000c1e1500 */
[----:B------:R-:W-:-:S03]  /*1340*/  IMAD.WIDE.U32 R2, R21, 0x2, R2 ;  /* 0x0000000215027825 */ /* 0x000fc600078e0002 */
[----:B------:R-:W4:Y:S01]  /*1350*/  LDS.U16 R19, [UR8+0x2] ;  /* 0x00000208ff137984 */ /* 0x000f220008000400 */
[----:B------:R-:W-:Y:S06]  /*1360*/  BAR.SYNC.DEFER_BLOCKING 0x0 ;  /* 0x0000000000007b1d */ /* 0x000fec0000010000 */
[----:B------:R-:W5:Y:S04]  /*1370*/  LDG.E.U16 R12, desc[UR14][R12.64] ;  /* 0x0000000e0c0c7981 */ /* 0x000f68000c1e1500 */
[----:B-1----:R-:W1:Y:S01]  /*1380*/  LDS.U16 R17, [UR8+0x4] ;  /* 0x00000408ff117984 */ /* 0x002e620008000400 */
[----:B------:R-:W-:Y:S06]  /*1390*/  BAR.SYNC.DEFER_BLOCKING 0x0 ;  /* 0x0000000000007b1d */ /* 0x000fec0000010000 */
[----:B------:R-:W5:Y:S01]  /*13a0*/  LDG.E.U16 R2, desc[UR14][R2.64] ;  /* 0x0000000e02027981 */ /* 0x000f62000c1e1500 */
[----:B0-----:R-:W-:Y:S01]  /*13b0*/  HADD2.F32 R18, -RZ, R18.H0_H0 ;  /* 0x20000012ff127230 */ /* 0x001fe20000004100 */
[----:B------:R-:W-:Y:S01]  /*13c0*/  UIADD3 UR5, UPT, UPT, UR5, 0x4, URZ ;  /* 0x0000000405057890 */ /* 0x000fe2000fffe0ff */
[----:B----4-:R-:W-:Y:S01]  /*13d0*/  HADD2.F32 R19, -RZ, R19.H0_H0 ;  /* 0x20000013ff137230 */ /* 0x010fe20000004100 */
[----:B------:R-:W0:Y:S01]  /*13e0*/  LDS.U16 R20, [UR8+0x6] ;  /* 0x00000608ff147984 */ /* 0x000e220008000400 */
[----:B-1----:R-:W-:-:S02]  /*13f0*/  HADD2.F32 R17, -RZ, R17.H0_H0 ;  /* 0x20000011ff117230 */ /* 0x002fc40000004100 */
[----:B0-----:R-:W-:Y:S02]  /*1400*/  HADD2.F32 R20, -RZ, R20.H0_H0 ;  /* 0x20000014ff147230 */ /* 0x001fe40000004100 */
[----:B--2---:R-:W-:-:S05]  /*1410*/  HADD2.F32 R16, -RZ, R16.H0_H0 ;  /* 0x20000010ff107230 */ /* 0x004fca0000004100 */
[----:B------:R-:W-:Y:S01]  /*1420*/  FFMA R16, R16, R18, R11 ;  /* 0x0000001210107223 */ /* 0x000fe2000000000b */
[----:B---3--:R-:W-:-:S05]  /*1430*/  HADD2.F32 R15, -RZ, R14.H0_H0 ;  /* 0x2000000eff0f7230 */ /* 0x008fca0000004100 */
[----:B------:R-:W-:Y:S01]  /*1440*/  FFMA R15, R15, R19, R16 ;  /* 0x000000130f0f7223 */ /* 0x000fe20000000010 */
[----:B-----5:R-:W-:-:S05]  /*1450*/  HADD2.F32 R12, -RZ, R12.H0_H0 ;  /* 0x2000000cff0c7230 */ /* 0x020fca0000004100 */
[----:B------:R-:W-:Y:S01]  /*1460*/  FFMA R12, R12, R17, R15 ;  /* 0x000000110c0c7223 */ /* 0x000fe2000000000f */
[----:B------:R-:W-:-:S05]  /*1470*/  HADD2.F32 R11, -RZ, R2.H0_H0 ;  /* 0x20000002ff0b7230 */ /* 0x000fca0000004100 */
[----:B------:R-:W-:Y:S01]  /*1480*/  FFMA R11, R11, R20, R12 ;  /* 0x000000140b0b7223 */ /* 0x000fe2000000000c */
[----:B------:R-:W-:Y:S06]  /*1490*/  BAR.SYNC.DEFER_BLOCKING 0x0 ;  /* 0x0000000000007b1d */ /* 0x000fec0000010000 */
.L_x_5:
[----:B------:R-:W-:Y:S05]  /*14a0*/  BRA.U !UP5, `(.L_x_3) ;  /* 0x000000010d887547 */ /* 0x000fea000b800000 */
[----:B------:R-:W0:Y:S01]  /*14b0*/  LDC.64 R2, c[0x0][0x388] ;  /* 0x0000e200ff027b82 */ /* 0x000e220000000a00 */
[----:B------:R-:W-:-:S05]  /*14c0*/  IADD3 R15, PT, PT, R10, UR5, RZ ;  /* 0x000000050a0f7c10 */ /* 0x000fca000fffe0ff */
[----:B0-----:R-:W-:-:S06]  /*14d0*/  IMAD.WIDE.U32 R12, R15, 0x2, R2 ;  /* 0x000000020f0c7825 */ /* 0x001fcc00078e0002 */
[----:B------:R-:W2:Y:S01]  /*14e0*/  LDG.E.U16 R12, desc[UR14][R12.64] ;  /* 0x0000000e0c0c7981 */ /* 0x000ea2000c1e1500 */
[----:B------:R-:W0:Y:S01]  /*14f0*/  S2UR UR11, SR_CgaCtaId ;  /* 0x00000000000b79c3 */ /* 0x000e220000008800 */
[----:B------:R-:W-:Y:S01]  /*1500*/  UMOV UR8, 0x400 ;  /* 0x0000040000087882 */ /* 0x000fe20000000000 */
[----:B------:R-:W-:Y:S02]  /*1510*/  UIMAD UR5, UR9, UR10, UR5 ;  /* 0x0000000a090572a4 */ /* 0x000fe4000f8e0205 */
[----:B------:R-:W-:Y:S02]  /*1520*/  UISETP.NE.AND UP5, UPT, UR7, 0x1, UPT ;  /* 0x000000010700788c */ /* 0x000fe4000bfa5270 */
[----:B0-----:R-:W-:-:S04]  /*1530*/  ULEA UR8, UR11, UR8, 0x18 ;  /* 0x000000080b087291 */ /* 0x001fc8000f8ec0ff */
[----:B------:R-:W-:-:S09]  /*1540*/  ULEA UR5, UR5, UR8, 0x1 ;  /* 0x0000000805057291 */ /* 0x000fd2000f8e08ff */
[----:B------:R-:W0:Y:S02]  /*1550*/  LDS.U16 R14, [UR5] ;  /* 0x00000005ff0e7984 */ /* 0x000e240008000400 */
[----:B0-----:R-:W-:Y:S01]  /*1560*/  HADD2.F32 R14, -RZ, R14.H0_H0 ;  /* 0x2000000eff0e7230 */ /* 0x001fe20000004100 */
[----:B------:R-:W-:Y:S01]  /*1570*/  BAR.SYNC.DEFER_BLOCKING 0x0 ;  /* 0x0000000000007b1d */ /* 0x000fe20000010000 */
[----:B--2---:R-:W-:-:S05]  /*1580*/  HADD2.F32 R10, -RZ, R12.H0_H0 ;  /* 0x2000000cff0a7230 */ /* 0x004fca0000004100 */
[----:B------:R-:W-:Y:S01]  /*1590*/  FFMA R11, R10, R14, R11 ;  /* 0x0000000e0a0b7223 */ /* 0x000fe2000000000b */
[----:B------:R-:W-:Y:S06]  /*15a0*/  BRA.U !UP5, `(.L_x_3) ;  /* 0x000000010d487547 */ /* 0x000fec000b800000 */
[----:B------:R-:W-:Y:S01]  /*15b0*/  IADD3 R13, PT, PT, R15, 0x1, RZ ;  /* 0x000000010f0d7810 */ /* 0x000fe20007ffe0ff */
[----:B------:R-:W0:Y:S04]  /*15c0*/  LDS.U16 R10, [UR5+0x2] ;  /* 0x00000205ff0a7984 */ /* 0x000e280008000400 */
[----:B------:R-:W-:-:S06]  /*15d0*/  IMAD.WIDE.U32 R12, R13, 0x2, R2 ;  /* 0x000000020d0c7825 */ /* 0x000fcc00078e0002 */
[----:B------:R-:W2:Y:S01]  /*15e0*/  LDG.E.U16 R12, desc[UR14][R12.64] ;  /* 0x0000000e0c0c7981 */ /* 0x000ea2000c1e1500 */
[----:B------:R-:W-:Y:S01]  /*15f0*/  UISETP.NE.AND UP5, UPT, UR7, 0x2, UPT ;  /* 0x000000020700788c */ /* 0x000fe2000bfa5270 */
        /* <DEDUP_REMOVED lines=9> */
[----:B0-----:R-:W-:Y:S01]  /*1690*/  HADD2.F32 R12, -RZ, R10.H0_H0 ;  /* 0x2000000aff0c7230 */ /* 0x001fe20000004100 */
[----:B------:R-:W-:Y:S01]  /*16a0*/  BAR.SYNC.DEFER_BLOCKING 0x0 ;  /* 0x0000000000007b1d */ /* 0x000fe20000010000 */
[----:B--2---:R-:W-:-:S05]  /*16b0*/  HADD2.F32 R10, -RZ, R2.H0_H0 ;  /* 0x20000002ff0a7230 */ /* 0x004fca0000004100 */
[----:B------:R-:W-:-:S07]  /*16c0*/  FFMA R11, R10, R12, R11 ;  /* 0x0000000c0a0b7223 */ /* 0x000fce000000000b */
.L_x_3:
[----:B------:R-:W-:Y:S05]  /*16d0*/  BRA.U UP0, `(.L_x_6) ;  /* 0xffffffed00487547 */ /* 0x000fea000b83ffff */
.L_x_0:
[----:B------:R-:W0:Y:S01]  /*16e0*/  LDCU.64 UR4, c[0x0][0x398] ;  /* 0x00007300ff0477ac */ /* 0x000e220008000a00 */
[----:B------:R-:W-:Y:S01]  /*16f0*/  IMAD R7, R7, UR17, R0 ;  /* 0x0000001107077c24 */ /* 0x000fe2000f8e0200 */
[----:B------:R-:W-:-:S04]  /*1700*/  UPLOP3.LUT UP0, UPT, UPT, UPT, UPT, 0x40, 0x4 ;  /* 0x000000000004789c */ /* 0x000fc80003f0e870 */
[----:B0-----:R-:W-:-:S04]  /*1710*/  ISETP.GE.U32.AND P0, PT, R7, UR4, PT ;  /* 0x0000000407007c0c */ /* 0x001fc8000bf06070 */
[----:B------:R-:W-:-:S04]  /*1720*/  ISETP.GE.U32.OR P0, PT, R5, UR5, P0 ;  /* 0x0000000505007c0c */ /* 0x000fc80008706470 */
[----:B------:R-:W-:-:S13]  /*1730*/  FSETP.LTU.OR P0, PT, R11, RZ, P0 ;  /* 0x000000ff0b00720b */ /* 0x000fda0000709400 */
[----:B------:R-:W0:Y:S01]  /*1740*/  @!P0 LDC.64 R2, c[0x0][0x380] ;  /* 0x0000e000ff028b82 */ /* 0x000e220000000a00 */
[----:B------:R-:W-:-:S04]  /*1750*/  @!P0 IMAD R7, R8, UR4, R7 ;  /* 0x0000000408078c24 */ /* 0x000fc8000f8e0207 */
[----:B0-----:R-:W-:-:S04]  /*1760*/  @!P0 IMAD.WIDE.U32 R2, R7, 0x4, R2 ;  /* 0x0000000407028825 */ /* 0x001fc800078e0002 */
[----:B------:R-:W-:Y:S01]  /*1770*/  HFMA2 R7, -RZ, RZ, 0, 5.9604644775390625e-08 ;  /* 0x00000001ff077431 */ /* 0x000fe200000001ff */
[----:B------:R0:W-:Y:S01]  /*1780*/  @!P0 STG.E desc[UR14][R2.64], R11 ;  /* 0x0000000b02008986 */ /* 0x0001e2000c10190e */
[----:B------:R-:W-:Y:S05]  /*1790*/  BRA.U UP2, `(.L_x_7) ;  /* 0xffffffe902f07547 */ /* 0x000fea000b83ffff */
[----:B------:R-:W-:Y:S01]  /*17a0*/  UPLOP3.LUT UP0, UPT, UPT, UPT, UPT, 0x40, 0x4 ;  /* 0x000000000004789c */ /* 0x000fe20003f0e870 */
[----:B------:R-:W-:Y:S01]  /*17b0*/  UMOV UR4, 0x1 ;  /* 0x0000000100047882 */ /* 0x000fe20000000000 */
[----:B------:R-:W-:Y:S09]  /*17c0*/  BRA.U UP1, `(.L_x_8) ;  /* 0xffffffe901a87547 */ /* 0x000ff2000b83ffff */
[----:B------:R-:W1:Y:S01]  /*17d0*/  S2R R5, SR_TID.Y ;  /* 0x0000000000057919 */ /* 0x000e620000002200 */
[----:B------:R-:W1:Y:S02]  /*17e0*/  S2R R4, SR_TID.X ;  /* 0x0000000000047919 */ /* 0x000e640000002100 */
[----:B-1----:R-:W-:-:S05]  /*17f0*/  IMAD R0, R5, UR17, R4 ;  /* 0x0000001105007c24 */ /* 0x002fca000f8e0204 */
[----:B------:R-:W-:-:S13]  /*1800*/  ISETP.GT.U32.AND P0, PT, R0, 0x78, PT ;  /* 0x000000780000780c */ /* 0x000fda0003f04070 */
[----:B0-----:R-:W0:Y:S01]  /*1810*/  @!P0 S2R R3, SR_CgaCtaId ;  /* 0x0000000000038919 */ /* 0x001e220000008800 */
[----:B------:R-:W1:Y:S01]  /*1820*/  @!P0 LDC R0, c[0x0][0x360] ;  /* 0x0000d800ff008b82 */ /* 0x000e620000000800 */
[----:B------:R-:W-:Y:S01]  /*1830*/  @!P0 MOV R2, 0x400 ;  /* 0x0000040000028802 */ /* 0x000fe20000000f00 */
[----:B-1----:R-:W-:-:S03]  /*1840*/  @!P0 IMAD R0, R5, R0, R4 ;  /* 0x0000000005008224 */ /* 0x002fc600078e0204 */
[----:B0-----:R-:W-:-:S04]  /*1850*/  @!P0 LEA R3, R3, R2, 0x18 ;  /* 0x0000000203038211 */ /* 0x001fc800078ec0ff */
[----:B------:R-:W-:-:S05]  /*1860*/  @!P0 LEA R0, R0, R3, 0x1 ;  /* 0x0000000300008211 */ /* 0x000fca00078e08ff */
[----:B------:R-:W-:Y:S01]  /*1870*/  @!P0 STS.U16 [R0], RZ ;  /* 0x000000ff00008388 */ /* 0x000fe20000000400 */
[----:B------:R-:W-:Y:S06]  /*1880*/  BAR.SYNC.DEFER_BLOCKING 0x0 ;  /* 0x0000000000007b1d */ /* 0x000fec0000010000 */
[----:B------:R-:W-:Y:S05]  /*1890*/  EXIT ;  /* 0x000000000000794d */ /* 0x000fea0003800000 */
.L_x_9:
[----:B------:R-:W-:-:S00]  /*18a0*/  BRA `(.L_x_9) ;  /* 0xfffffffc00fc7947 */ /* 0x000fc0000383ffff */
[----:B------:R-:W-:-:S00]  /*18b0*/  NOP ;  /* 0x0000000000007918 */ /* 0x000fc00000000000 */
        /* <DEDUP_REMOVED lines=12> */
.L_x_19:


//--------------------- .text._Z6red_chPfS_iiiii  --------------------------
	.section	.text._Z6red_chPfS_iiiii,"ax",@progbits
	.align	128
        .global         _Z6red_chPfS_iiiii
        .type           _Z6red_chPfS_iiiii,@function
        .size           _Z6red_chPfS_iiiii,(.L_x_20 - _Z6red_chPfS_iiiii)
        .other          _Z6red_chPfS_iiiii,@"STO_CUDA_ENTRY STV_DEFAULT"
_Z6red_chPfS_iiiii:
.text._Z6red_chPfS_iiiii:
[----:B------:R-:W-:Y:S01]  /*0000*/  LDC R1, c[0x0][0x37c] ;  /* 0x0000df00ff017b82 */ /* 0x000fe20000000800 */
[----:B------:R-:W0:Y:S07]  /*0010*/  LDCU UR5, c[0x0][0x390] ;  /* 0x00007200ff0577ac */ /* 0x000e2e0008000800 */
[----:B------:R-:W-:Y:S01]  /*0020*/  S2UR UR19, SR_CTAID.X ;  /* 0x00000000001379c3 */ /* 0x000fe20000002500 */
[----:B------:R-:W1:Y:S01]  /*0030*/  S2R R15, SR_TID.Y ;  /* 0x00000000000f7919 */ /* 0x000e620000002200 */
[----:B------:R-:W2:Y:S01]  /*0040*/  LDCU UR25, c[0x0][0x398] ;  /* 0x00007300ff1977ac */ /* 0x000ea20008000800 */
[----:B------:R-:W3:Y:S01]  /*0050*/  S2R R10, SR_TID.X ;  /* 0x00000000000a7919 */ /* 0x000ee20000002100 */
[----:B------:R-:W4:Y:S04]  /*0060*/  LDCU UR4, c[0x0][0x364] ;  /* 0x00006c80ff0477ac */ /* 0x000f280008000800 */
[----:B------:R-:W2:Y:S01]  /*0070*/  S2UR UR20, SR_CTAID.Y ;  /* 0x00000000001479c3 */ /* 0x000ea20000002600 */
[----:B------:R-:W1:Y:S01]  /*0080*/  LDCU.64 UR22, c[0x0][0x358] ;  /* 0x00006b00ff1677ac */ /* 0x000e620008000a00 */
[----:B------:R-:W1:Y:S01]  /*0090*/  LDCU UR6, c[0x0][0x360] ;  /* 0x00006c00ff0677ac */ /* 0x000e620008000800 */
[----:B0-----:R-:W-:-:S02]  /*00a0*/  UISETP.GE.AND UP0, UPT, UR5, 0x1, UPT ;  /* 0x000000010500788c */ /* 0x001fc4000bf06270 */
[----:B--2---:R-:W-:-:S07]  /*00b0*/  UIMAD UR21, UR19, UR25, UR20 ;  /* 0x00000019131572a4 */ /* 0x004fce000f8e0214 */
[----:B-1--4-:R-:W-:Y:S05]  /*00c0*/  BRA.U !UP0, `(.L_x_10) ;  /* 0x00000015082c7547 */ /* 0x012fea000b800000 */
[----:B------:R-:W0:Y:S01]  /*00d0*/  LDC R18, c[0x0][0x39c] ;  /* 0x0000e700ff127b82 */ /* 0x000e220000000800 */
[----:B------:R-:W1:Y:S01]  /*00e0*/  LDCU UR26, c[0x0][0x394] ;  /* 0x00007280ff1a77ac */ /* 0x000e620008000800 */
[----:B------:R-:W0:Y:S01]  /*00f0*/  LDCU UR27, c[0x0][0x3a0] ;  /* 0x00007400ff1b77ac */ /* 0x000e220008000800 */
[----:B------:R-:W-:Y:S02]  /*0100*/  ULOP3.LUT UR24, UR5, 0xf, URZ, 0xc0, !UPT ;  /* 0x0000000f05187892 */ /* 0x000fe4000f8ec0ff */
[----:B------:R-:W-:Y:S02]  /*0110*/  ULOP3.LUT UR5, UR5, 0x7, URZ, 0xc0, !UPT ;  /* 0x0000000705057892 */ /* 0x000fe4000f8ec0ff */
[----:B------:R-:W-:Y:S02]  /*0120*/  UPLOP3.LUT UP0, UPT, UPT, UPT, UPT, 0x80, 0x8 ;  /* 0x000000000008789c */ /* 0x000fe40003f0f070 */
[----:B-1----:R-:W-:Y:S02]  /*0130*/  UIADD3 UR4, UPT, UPT, UR19, UR26, URZ ;  /* 0x0000001a13047290 */ /* 0x002fe4000fffe0ff */
[----:B------:R-:W-:-:S02]  /*0140*/  ULEA UR6, UR26, UR19, 0x1 ;  /* 0x000000131a067291 */ /* 0x000fc4000f8e08ff */
[----:B------:R-:W-:Y:S01]  /*0150*/  UIMAD UR7, UR26, 0x3, UR19 ;  /* 0x000000031a0778a4 */ /* 0x000fe2000f8e0213 */
[----:B0-----:R-:W-:Y:S01]  /*0160*/  IMAD R0, R18, UR27, RZ ;  /* 0x0000001b12007c24 */ /* 0x001fe2000f8e02ff */
[----:B------:R-:W-:Y:S02]  /*0170*/  ULEA UR8, UR26, UR19, 0x2 ;  /* 0x000000131a087291 */ /* 0x000fe4000f8e10ff */
[----:B------:R-:W-:Y:S01]  /*0180*/  UIMAD UR9, UR26, 0x5, UR19 ;  /* 0x000000051a0978a4 */ /* 0x000fe2000f8e0213 */
[----:B------:R-:W-:Y:S01]  /*0190*/  IMAD R16, R0, UR25, RZ ;  /* 0x0000001900107c24 */ /* 0x000fe2000f8e02ff */
[----:B------:R-:W-:Y:S02]  /*01a0*/  UIMAD UR10, UR26, 0x6, UR19 ;  /* 0x000000061a0a78a4 */ /* 0x000fe4000f8e0213 */
[----:B------:R-:W-:Y:S02]  /*01b0*/  UIMAD UR11, UR26, 0x7, UR19 ;  /* 0x000000071a0b78a4 */ /* 0x000fe4000f8e0213 */
[----:B------:R-:W-:Y:S01]  /*01c0*/  IMAD R16, R16, UR26, RZ ;  /* 0x0000001a10107c24 */ /* 0x000fe2000f8e02ff */
[----:B------:R-:W-:-:S02]  /*01d0*/  ULEA UR12, UR26, UR19, 0x3 ;  /* 0x000000131a0c7291 */ /* 0x000fc4000f8e18ff */
[----:B------:R-:W-:Y:S02]  /*01e0*/  UIMAD UR13, UR26, 0x9, UR19 ;  /* 0x000000091a0d78a4 */ /* 0x000fe4000f8e0213 */
[----:B------:R-:W-:Y:S02]  /*01f0*/  UIMAD UR14, UR26, 0xa, UR19 ;  /* 0x0000000a1a0e78a4 */ /* 0x000fe4000f8e0213 */
[----:B------:R-:W-:Y:S02]  /*0200*/  UIMAD UR15, UR26, 0xb, UR19 ;  /* 0x0000000b1a0f78a4 */ /* 0x000fe4000f8e0213 */
[----:B------:R-:W-:Y:S02]  /*0210*/  UIMAD UR16, UR26, 0xc, UR19 ;  /* 0x0000000c1a1078a4 */ /* 0x000fe4000f8e0213 */
[----:B------:R-:W-:Y:S02]  /*0220*/  UIMAD UR17, UR26, 0xd, UR19 ;  /* 0x0000000d1a1178a4 */ /* 0x000fe4000f8e0213 */
[----:B------:R-:W-:-:S02]  /*0230*/  UIMAD UR18, UR26, 0xe, UR19 ;  /* 0x0000000e1a1278a4 */ /* 0x000fc4000f8e0213 */
[----:B------:R-:W-:Y:S02]  /*0240*/  UIMAD UR19, UR26, 0xf, UR19 ;  /* 0x0000000f1a1378a4 */ /* 0x000fe4000f8e0213 */
[----:B------:R-:W-:Y:S02]  /*0250*/  UIMAD UR4, UR4, UR25, UR20 ;  /* 0x00000019040472a4 */ /* 0x000fe4000f8e0214 */
[----:B------:R-:W-:Y:S02]  /*0260*/  UIMAD UR6, UR6, UR25, UR20 ;  /* 0x00000019060672a4 */ /* 0x000fe4000f8e0214 */
[----:B------:R-:W-:Y:S02]  /*0270*/  UIMAD UR7, UR7, UR25, UR20 ;  /* 0x00000019070772a4 */ /* 0x000fe4000f8e0214 */
[----:B------:R-:W-:Y:S01]  /*0280*/  UIMAD UR8, UR8, UR25, UR20 ;  /* 0x00000019080872a4 */ /* 0x000fe2000f8e0214 */
[C-C-:B------:R-:W-:Y:S01]  /*0290*/  IMAD R0, R18.reuse, UR4, R15.reuse ;  /* 0x0000000412007c24 */ /* 0x140fe2000f8e020f */
        /* <DEDUP_REMOVED lines=17> */
[C-C-:B---3--:R-:W-:Y:S01]  /*03b0*/  IMAD R10, R18.reuse, UR14, R15.reuse ;  /* 0x0000000e120a7c24 */ /* 0x148fe2000f8e020f */
[----:B------:R-:W-:Y:S01]  /*03c0*/  UIMAD UR18, UR18, UR25, UR20 ;  /* 0x00000019121272a4 */ /* 0x000fe2000f8e0214 */
[C-C-:B------:R-:W-:Y:S01]  /*03d0*/  IMAD R11, R18.reuse, UR15, R15.reuse ;  /* 0x0000000f120b7c24 */ /* 0x140fe2000f8e020f */
[----:B------:R-:W-:Y:S01]  /*03e0*/  UIMAD UR19, UR19, UR25, UR20 ;  /* 0x00000019131372a4 */ /* 0x000fe2000f8e0214 */
[C-C-:B------:R-:W-:Y:S01]  /*03f0*/  IMAD R12, R18.reuse, UR16, R15.reuse ;  /* 0x00000010120c7c24 */ /* 0x140fe2000f8e020f */
[----:B------:R-:W-:Y:S01]  /*0400*/  UMOV UR4, URZ ;  /* 0x000000ff00047c82 */ /* 0x000fe20008000000 */
[----:B------:R-:W-:-:S02]  /*0410*/  IMAD R13, R18, UR17, R15 ;  /* 0x00000011120d7c24 */ /* 0x000fc4000f8e020f */
[C-C-:B------:R-:W-:Y:S02]  /*0420*/  IMAD R14, R18.reuse, UR18, R15.reuse ;  /* 0x00000012120e7c24 */ /* 0x140fe4000f8e020f */
[----:B------:R-:W-:-:S07]  /*0430*/  IMAD R15, R18, UR19, R15 ;  /* 0x00000013120f7c24 */ /* 0x000fce000f8e020f */
.L_x_17:
[----:B0-----:R-:W0:Y:S01]  /*0440*/  S2R R18, SR_TID.Y ;  /* 0x0000000000127919 */ /* 0x001e220000002200 */
[----:B------:R-:W0:Y:S01]  /*0450*/  LDC R17, c[0x0][0x39c] ;  /* 0x0000e700ff117b82 */ /* 0x000e220000000800 */
[----:B------:R-:W1:Y:S01]  /*0460*/  LDCU UR6, c[0x0][0x3a0] ;  /* 0x00007400ff0677ac */ /* 0x000e620008000800 */
[----:B------:R-:W1:Y:S01]  /*0470*/  S2R R41, SR_TID.X ;  /* 0x0000000000297919 */ /* 0x000e620000002100 */
[----:B------:R-:W-:Y:S02]  /*0480*/  UPLOP3.LUT UP1, UPT, UPT, UPT, UP0, 0x80, 0x8 ;  /* 0x000000000008789c */ /* 0x000fe40003f2f000 */
[----:B------:R-:W-:-:S03]  /*0490*/  UPLOP3.LUT UP0, UPT, UPT, UPT, UPT, 0x80, 0x8 ;  /* 0x000000000008789c */ /* 0x000fc60003f0f070 */
[----:B------:R-:W2:Y:S01]  /*04a0*/  LDC R31, c[0x0][0x364] ;  /* 0x0000d900ff1f7b82 */ /* 0x000ea20000000800 */
[--C-:B0-----:R-:W-:Y:S02]  /*04b0*/  IMAD R30, R17, UR21, R18.reuse ;  /* 0x00000015111e7c24 */ /* 0x101fe4000f8e0212 */
[C---:B--2---:R-:W-:Y:S02]  /*04c0*/  IMAD R17, R31.reuse, UR4, R18 ;  /* 0x000000041f117c24 */ /* 0x044fe4000f8e0212 */
[C---:B------:R-:W-:Y:S02]  /*04d0*/  IMAD R18, R31.reuse, UR4, R0 ;  /* 0x000000041f127c24 */ /* 0x040fe4000f8e0200 */
[C---:B------:R-:W-:Y:S02]  /*04e0*/  IMAD R19, R31.reuse, UR4, R2 ;  /* 0x000000041f137c24 */ /* 0x040fe4000f8e0202 */
[C---:B------:R-:W-:Y:S02]  /*04f0*/  IMAD R20, R31.reuse, UR4, R3 ;  /* 0x000000041f147c24 */ /* 0x040fe4000f8e0203 */
[----:B------:R-:W-:-:S02]  /*0500*/  IMAD R21, R31, UR4, R4 ;  /* 0x000000041f157c24 */ /* 0x000fc4000f8e0204 */
[C---:B------:R-:W-:Y:S02]  /*0510*/  IMAD R22, R31.reuse, UR4, R5 ;  /* 0x000000041f167c24 */ /* 0x040fe4000f8e0205 */
[C---:B------:R-:W-:Y:S02]  /*0520*/  IMAD R23, R31.reuse, UR4, R6 ;  /* 0x000000041f177c24 */ /* 0x040fe4000f8e0206 */
        /* <DEDUP_REMOVED lines=9> */
[----:B------:R-:W-:Y:S01]  /*05c0*/  IMAD R30, R31, UR4, R30 ;  /* 0x000000041f1e7c24 */ /* 0x000fe2000f8e021e */
[----:B------:R-:W-:Y:S01]  /*05d0*/  UMOV UR4, URZ ;  /* 0x000000ff00047c82 */ /* 0x000fe20008000000 */
[----:B-1----:R-:W-:-:S02]  /*05e0*/  IMAD R18, R18, UR6, R41 ;  /* 0x0000000612127c24 */ /* 0x002fc4000f8e0229 */
[--C-:B------:R-:W-:Y:S02]  /*05f0*/  IMAD R19, R19, UR6, R41.reuse ;  /* 0x0000000613137c24 */ /* 0x100fe4000f8e0229 */
[--C-:B------:R-:W-:Y:S02]  /*0600*/  IMAD R20, R20, UR6, R41.reuse ;  /* 0x0000000614147c24 */ /* 0x100fe4000f8e0229 */
[--C-:B------:R-:W-:Y:S02]  /*0610*/  IMAD R21, R21, UR6, R41.reuse ;  /* 0x0000000615157c24 */ /* 0x100fe4000f8e0229 */
[--C-:B------:R-:W-:Y:S02]  /*0620*/  IMAD R22, R22, UR6, R41.reuse ;  /* 0x0000000616167c24 */ /* 0x100fe4000f8e0229 */
[--C-:B------:R-:W-:Y:S02]  /*0630*/  IMAD R23, R23, UR6, R41.reuse ;  /* 0x0000000617177c24 */ /* 0x100fe4000f8e0229 */
[----:B------:R-:W-:-:S02]  /*0640*/  IMAD R24, R24, UR6, R41 ;  /* 0x0000000618187c24 */ /* 0x000fc4000f8e0229 */
        /* <DEDUP_REMOVED lines=8> */
[----:B------:R-:W-:-:S07]  /*06d0*/  IMAD R41, R30, UR6, R41 ;  /* 0x000000061e297c24 */ /* 0x000fce000f8e0229 */
.L_x_16:
[----:B0-----:R-:W0:Y:S01]  /*06e0*/  S2R R42, SR_TID.X ;  /* 0x00000000002a7919 */ /* 0x001e220000002100 */
[----:B------:R-:W1:Y:S01]  /*06f0*/  LDCU UR7, c[0x0][0x390] ;  /* 0x00007200ff0777ac */ /* 0x000e620008000800 */
[----:B------:R-:W-:Y:S01]  /*0700*/  HFMA2 R54, -RZ, RZ, 0, 0 ;  /* 0x00000000ff367431 */ /* 0x000fe200000001ff */
[----:B------:R-:W-:Y:S01]  /*0710*/  MOV R46, RZ ;  /* 0x000000ff002e7202 */ /* 0x000fe20000000f00 */
[----:B------:R-:W2:Y:S01]  /*0720*/  LDCU UR6, c[0x0][0x360] ;  /* 0x00006c00ff0677ac */ /* 0x000ea20008000800 */
[----:B------:R-:W-:Y:S02]  /*0730*/  UPLOP3.LUT UP2, UPT, UPT, UPT, UP0, 0x80, 0x8 ;  /* 0x000000000008789c */ /* 0x000fe40003f4f000 */
[----:B-1----:R-:W-:Y:S02]  /*0740*/  UISETP.GE.U32.AND UP0, UPT, UR7, 0x10, UPT ;  /* 0x000000100700788c */ /* 0x002fe4000bf06070 */
[----:B--2---:R-:W-:-:S06]  /*0750*/  UIMAD UR6, UR6, UR4, URZ ;  /* 0x00000004060672a4 */ /* 0x004fcc000f8e02ff */
[----:B0-----:R-:W-:Y:S01]  /*0760*/  IADD3 R42, PT, PT, R42, UR6, RZ ;  /* 0x000000062a2a7c10 */ /* 0x001fe2000fffe0ff */
[----:B------:R-:W-:Y:S06]  /*0770*/  BRA.U !UP0, `(.L_x_11) ;  /* 0x0000000508607547 */ /* 0x000fec000b800000 */
[----:B------:R-:W-:Y:S01]  /*0780*/  ULOP3.LUT UR4, UR7, 0x7ffffff0, URZ, 0xc0, !UPT ;  /* 0x7ffffff007047892 */ /* 0x000fe2000f8ec0ff */
[----:B------:R-:W-:Y:S02]  /*0790*/  IADD3 R43, PT, PT, R18, UR6, RZ ;  /* 0x00000006122b7c10 */ /* 0x000fe4000fffe0ff */
[----:B------:R-:W-:Y:S01]  /*07a0*/  IADD3 R45, PT, PT, R19, UR6, RZ ;  /* 0x00000006132d7c10 */ /* 0x000fe2000fffe0ff */
[----:B------:R-:W-:Y:S01]  /*07b0*/  UIADD3 UR7, UPT, UPT, -UR4, URZ, URZ ;  /* 0x000000ff04077290 */ /* 0x000fe2000fffe1ff */
[----:B------:R-:W-:Y:S02]  /*07c0*/  IADD3 R47, PT, PT, R20, UR6, RZ ;  /* 0x00000006142f7c10 */ /* 0x000fe4000fffe0ff */
[----:B------:R-:W-:Y:S02]  /*07d0*/  IADD3 R49, PT, PT, R21, UR6, RZ ;  /* 0x0000000615317c10 */ /* 0x000fe4000fffe0ff */
[----:B------:R-:W-:Y:S02]  /*07e0*/  IADD3 R51, PT, PT, R22, UR6, RZ ;  /* 0x0000000616337c10 */ /* 0x000fe4000fffe0ff */
[----:B------:R-:W-:-:S02]  /*07f0*/  IADD3 R53, PT, PT, R23, UR6, RZ ;  /* 0x0000000617357c10 */ /* 0x000fc4000fffe0ff */
[----:B------:R-:W-:Y:S02]  /*0800*/  IADD3 R55, PT, PT, R24, UR6, RZ ;  /* 0x0000000618377c10 */ /* 0x000fe4000fffe0ff */
[----:B------:R-:W-:Y:S02]  /*0810*/  IADD3 R57, PT, PT, R25, UR6, RZ ;  /* 0x0000000619397c10 */ /* 0x000fe4000fffe0ff */
        /* <DEDUP_REMOVED lines=8> */
[----:B------:R-:W-:-:S07]  /*08a0*/  MOV R54, RZ ;  /* 0x000000ff00367202 */ /* 0x000fce0000000f00 */
.L_x_12:
[----:B------:R-:W0:Y:S02]  /*08b0*/  LDC.64 R30, c[0x0][0x388] ;  /* 0x0000e200ff1e7b82 */ /* 0x000e240000000a00 */
[----:B0-----:R-:W-:-:S04]  /*08c0*/  IMAD.WIDE.U32 R32, R56, 0x4, R30 ;  /* 0x0000000438207825 */ /* 0x001fc800078e001e */
[--C-:B------:R-:W-:Y:S02]  /*08d0*/  IMAD.WIDE.U32 R36, R43, 0x4, R30.reuse ;  /* 0x000000042b247825 */ /* 0x100fe400078e001e */
[----:B------:R-:W2:Y:S02]  /*08e0*/  LDG.E R33, desc[UR22][R32.64] ;  /* 0x0000001620217981 */ /* 0x000ea4000c1e1900 */
[--C-:B------:R-:W-:Y:S02]  /*08f0*/  IMAD.WIDE.U32 R34, R45, 0x4, R30.reuse ;  /* 0x000000042d227825 */ /* 0x100fe400078e001e */
[----:B------:R-:W3:Y:S04]  /*0900*/  LDG.E R37, desc[UR22][R36.64] ;  /* 0x0000001624257981 */ /* 0x000ee8000c1e1900 */
[----:B------:R0:W4:Y:S02]  /*0910*/  LDG.E R58, desc[UR22][R34.64] ;  /* 0x00000016223a7981 */ /* 0x000124000c1e1900 */
[----:B0-----:R-:W-:-:S04]  /*0920*/  IMAD.WIDE.U32 R34, R47, 0x4, R30 ;  /* 0x000000042f227825 */ /* 0x001fc800078e001e */
[----:B--2---:R-:W-:Y:S01]  /*0930*/  FADD R54, R33, R54 ;  /* 0x0000003621367221 */ /* 0x004fe20000000000 */
[----:B------:R-:W-:-:S04]  /*0940*/  IMAD.WIDE.U32 R32, R49, 0x4, R30 ;  /* 0x0000000431207825 */ /* 0x000fc800078e001e */
[----:B---3--:R-:W-:Y:S01]  /*0950*/  FADD R54, R54, R37 ;  /* 0x0000002536367221 */ /* 0x008fe20000000000 */
[----:B------:R0:W2:Y:S03]  /*0960*/  LDG.E R60, desc[UR22][R32.64] ;  /* 0x00000016203c7981 */ /* 0x0000a6000c1e1900 */
[----:B----4-:R-:W-:Y:S02]  /*0970*/  FADD R54, R54, R58 ;  /* 0x0000003a36367221 */ /* 0x010fe40000000000 */
[----:B------:R1:W3:Y:S01]  /*0980*/  LDG.E R58, desc[UR22][R34.64] ;  /* 0x00000016223a7981 */ /* 0x0002e2000c1e1900 */
[----:B0-----:R-:W-:-:S04]  /*0990*/  IMAD.WIDE.U32 R32, R51, 0x4, R30 ;  /* 0x0000000433207825 */ /* 0x001fc800078e001e */
[--C-:B------:R-:W-:Y:S02]  /*09a0*/  IMAD.WIDE.U32 R36, R53, 0x4, R30.reuse ;  /* 0x0000000435247825 */ /* 0x100fe400078e001e */
[----:B------:R-:W4:Y:S04]  /*09b0*/  LDG.E R33, desc[UR22][R32.64] ;  /* 0x0000001620217981 */ /* 0x000f28000c1e1900 */
[----:B------:R-:W5:Y:S01]  /*09c0*/  LDG.E R36, desc[UR22][R36.64] ;  /* 0x0000001624247981 */ /* 0x000f62000c1e1900 */
[----:B-1----:R-:W-:-:S04]  /*09d0*/  IMAD.WIDE.U32 R34, R55, 0x4, R30 ;  /* 0x0000000437227825 */ /* 0x002fc800078e001e */
[----:B---3--:R-:W-:Y:S02]  /*09e0*/  FADD R54, R54, R58 ;  /* 0x0000003a36367221 */ /* 0x008fe40000000000 */
[----:B------:R0:W3:Y:S02]  /*09f0*/  LDG.E R58, desc[UR22][R34.64] ;  /* 0x00000016223a7981 */ /* 0x0000e4000c1e1900 */
[----:B--2---:R-:W-:-:S04]  /*0a00*/  FADD R54, R54, R60 ;  /* 0x0000003c36367221 */ /* 0x004fc80000000000 */
[----:B----4-:R-:W-:Y:S01]  /*0a10*/  FADD R54, R54, R33 ;  /* 0x0000002136367221 */ /* 0x010fe20000000000 */
[----:B------:R-:W-:-:S04]  /*0a20*/  IMAD.WIDE.U32 R32, R57, 0x4, R30 ;  /* 0x0000000439207825 */ /* 0x000fc800078e001e */
[----:B0-----:R-:W-:Y:S01]  /*0a30*/  IMAD.WIDE.U32 R34, R59, 0x4, R30 ;  /* 0x000000043b227825 */ /* 0x001fe200078e001e */
[----:B------:R0:W2:Y:S03]  /*0a40*/  LDG.E R60, desc[UR22][R32.64] ;  /* 0x00000016203c7981 */ /* 0x0000a6000c1e1900 */
[----:B-----5:R-:W-:Y:S01]  /*0a50*/  FADD R54, R54, R36 ;  /* 0x0000002436367221 */ /* 0x020fe20000000000 */
[--C-:B------:R-:W-:Y:S01]  /*0a60*/  IMAD.WIDE.U32 R36, R61, 0x4, R30.reuse ;  /* 0x000000043d247825 */ /* 0x100fe200078e001e */
[----:B------:R-:W4:Y:S05]  /*0a70*/  LDG.E R35, desc[UR22][R34.64] ;  /* 0x0000001622237981 */ /* 0x000f2a000c1e1900 */
[----:B------:R-:W5:Y:S01]  /*0a80*/  LDG.E R36, desc[UR22][R36.64] ;  /* 0x0000001624247981 */ /* 0x000f62000c1e1900 */
[----:B0-----:R-:W-:-:S04]  /*0a90*/  IMAD.WIDE.U32 R32, R44, 0x4, R30 ;  /* 0x000000042c207825 */ /* 0x001fc800078e001e */
[----:B---3--:R-:W-:-:S04]  /*0aa0*/  FADD R54, R54, R58 ;  /* 0x0000003a36367221 */ /* 0x008fc80000000000 */
[----:B--2---:R-:W-:-:S04]  /*0ab0*/  FADD R54, R54, R60 ;  /* 0x0000003c36367221 */ /* 0x004fc80000000000 */
[----:B----4-:R-:W-:-:S04]  /*0ac0*/  FADD R54, R54, R35 ;  /* 0x0000002336367221 */ /* 0x010fc80000000000 */
[----:B-----5:R-:W-:Y:S02]  /*0ad0*/  FADD R58, R54, R36 ;  /* 0x00000024363a7221 */ /* 0x020fe40000000000 */
[----:B------:R0:W2:Y:S01]  /*0ae0*/  LDG.E R54, desc[UR22][R32.64] ;  /* 0x0000001620367981 */ /* 0x0000a2000c1e1900 */
[----:B------:R-:W-:-:S04]  /*0af0*/  IMAD.WIDE.U32 R34, R48, 0x4, R30 ;  /* 0x0000000430227825 */ /* 0x000fc800078e001e */
[--C-:B------:R-:W-:Y:S02]  /*0b00*/  IMAD.WIDE.U32 R36, R50, 0x4, R30.reuse ;  /* 0x0000000432247825 */ /* 0x100fe400078e001e */
[----:B------:R-:W3:Y:S02]  /*0b10*/  LDG.E R34, desc[UR22][R34.64] ;  /* 0x0000001622227981 */ /* 0x000ee4000c1e1900 */
[--C-:B0-----:R-:W-:Y:S02]  /*0b20*/  IMAD.WIDE.U32 R32, R46, 0x4, R30.reuse ;  /* 0x000000042e207825 */ /* 0x101fe400078e001e */
[----:B------:R-:W4:Y:S04]  /*0b30*/  LDG.E R36, desc[UR22][R36.64] ;  /* 0x0000001624247981 */ /* 0x000f28000c1e1900 */
[----:B------:R-:W5:Y:S01]  /*0b40*/  LDG.E R60, desc[UR22][R32.64] ;  /* 0x00000016203c7981 */ /* 0x000f62000c1e1900 */
[----:B------:R-:W-:-:S06]  /*0b50*/  IMAD.WIDE.U32 R30, R52, 0x4, R30 ;  /* 0x00000004341e7825 */ /* 0x000fcc00078e001e */
[----:B------:R-:W4:Y:S01]  /*0b60*/  LDG.E R31, desc[UR22][R30.64] ;  /* 0x000000161e1f7981 */ /* 0x000f22000c1e1900 */
[----:B------:R-:W-:-:S04]  /*0b70*/  UIADD3 UR7, UPT, UPT, UR7, 0x10, URZ ;  /* 0x0000001007077890 */ /* 0x000fc8000fffe0ff */
[----:B------:R-:W-:Y:S01]  /*0b80*/  UISETP.NE.AND UP0, UPT, UR7, URZ, UPT ;  /* 0x000000ff0700728c */ /* 0x000fe2000bf05270 */
[C---:B------:R-:W-:Y:S02]  /*0b90*/  LEA R56, R16.reuse, R56, 0x4 ;  /* 0x0000003810387211 */ /* 0x040fe400078e20ff */
[C---:B------:R-:W-:Y:S02]  /*0ba0*/  LEA R43, R16.reuse, R43, 0x4 ;  /* 0x0000002b102b7211 */ /* 0x040fe400078e20ff */
[C---:B------:R-:W-:Y:S02]  /*0bb0*/  LEA R45, R16.reuse, R45, 0x4 ;  /* 0x0000002d102d7211 */ /* 0x040fe400078e20ff */
[C---:B------:R-:W-:Y:S02]  /*0bc0*/  LEA R47, R16.reuse, R47, 0x4 ;  /* 0x0000002f102f7211 */ /* 0x040fe400078e20ff */
[C---:B------:R-:W-:Y:S02]  /*0bd0*/  LEA R49, R16.reuse, R49, 0x4 ;  /* 0x0000003110317211 */ /* 0x040fe400078e20ff */
[----:B------:R-:W-:-:S02]  /*0be0*/  LEA R51, R16, R51, 0x4 ;  /* 0x0000003310337211 */ /* 0x000fc400078e20ff */
        /* <DEDUP_REMOVED lines=9> */
[----:B------:R-:W-:Y:S01]  /*0c80*/  LEA R52, R16, R52, 0x4 ;  /* 0x0000003410347211 */ /* 0x000fe200078e20ff */
[----:B--2---:R-:W-:-:S04]  /*0c90*/  FADD R54, R58, R54 ;  /* 0x000000363a367221 */ /* 0x004fc80000000000 */
[----:B-----5:R-:W-:-:S04]  /*0ca0*/  FADD R54, R54, R60 ;  /* 0x0000003c36367221 */ /* 0x020fc80000000000 */
[----:B---3--:R-:W-:-:S04]  /*0cb0*/  FADD R54, R54, R34 ;  /* 0x0000002236367221 */ /* 0x008fc80000000000 */
[----:B----4-:R-:W-:-:S04]  /*0cc0*/  FADD R54, R54, R36 ;  /* 0x0000002436367221 */ /* 0x010fc80000000000 */
[----:B------:R-:W-:Y:S01]  /*0cd0*/  FADD R54, R54, R31 ;  /* 0x0000001f36367221 */ /* 0x000fe20000000000 */
[----:B------:R-:W-:Y:S06]  /*0ce0*/  BRA.U UP0, `(.L_x_12) ;  /* 0xfffffff900f07547 */ /* 0x000fec000b83ffff */
[----:B------:R-:W-:-:S07]  /*0cf0*/  MOV R46, UR4 ;  /* 0x00000004002e7c02 */ /* 0x000fce0008000f00 */
.L_x_11:
[----:B------:R-:W-:-:S09]  /*0d00*/  UISETP.NE.AND UP0, UPT, UR24, URZ, UPT ;  /* 0x000000ff1800728c */ /* 0x000fd2000bf05270 */
[----:B------:R-:W-:Y:S05]  /*0d10*/  BRA.U !UP0, `(.L_x_13) ;  /* 0x0000000508d87547 */ /* 0x000fea000b800000 */
[----:B------:R-:W0:Y:S01]  /*0d20*/  LDC R43, c[0x0][0x398] ;  /* 0x0000e600ff2b7b82 */ /* 0x000e220000000800 */
[----:B------:R-:W-:Y:S02]  /*0d30*/  UIADD3 UR4, UPT, UPT, UR24, -0x1, URZ ;  /* 0xffffffff18047890 */ /* 0x000fe4000fffe0ff */
[----:B------:R-:W-:Y:S02]  /*0d40*/  UISETP.NE.AND UP3, UPT, UR5, URZ, UPT ;  /* 0x000000ff0500728c */ /* 0x000fe4000bf65270 */
[----:B------:R-:W-:-:S03]  /*0d50*/  UISETP.GE.U32.AND UP0, UPT, UR4, 0x7, UPT ;  /* 0x000000070400788c */ /* 0x000fc6000bf06070 */
[----:B------:R-:W0:Y:S02]  /*0d60*/  LDC R30, c[0x0][0x394] ;  /* 0x0000e500ff1e7b82 */ /* 0x000e240000000800 */
[----:B0-----:R-:W-:-:S04]  /*0d70*/  IMAD R43, R43, R30, RZ ;  /* 0x0000001e2b2b7224 */ /* 0x001fc800078e02ff */
[----:B------:R-:W-:Y:S05]  /*0d80*/  BRA.U !UP0, `(.L_x_14) ;  /* 0x0000000108d07547 */ /* 0x000fea000b800000 */
[----:B------:R-:W0:Y:S01]  /*0d90*/  LDCU UR4, c[0x0][0x39c] ;  /* 0x00007380ff0477ac */ /* 0x000e220008000800 */
[----:B------:R-:W1:Y:S01]  /*0da0*/  LDC.64 R30, c[0x0][0x388] ;  /* 0x0000e200ff1e7b82 */ /* 0x000e620000000a00 */
[----:B------:R-:W-:Y:S01]  /*0db0*/  IMAD R32, R46, R43, UR21 ;  /* 0x000000152e207e24 */ /* 0x000fe2000f8e022b */
[----:B------:R-:W2:Y:S04]  /*0dc0*/  LDCU UR6, c[0x0][0x3a0] ;  /* 0x00007400ff0677ac */ /* 0x000ea80008000800 */
[----:B------:R-:W-:-:S05]  /*0dd0*/  IADD3 R34, PT, PT, R43, R32, RZ ;  /* 0x000000202b227210 */ /* 0x000fca0007ffe0ff */
[--C-:B0-----:R-:W-:Y:S01]  /*0de0*/  IMAD R35, R34, UR4, R17.reuse ;  /* 0x0000000422237c24 */ /* 0x101fe2000f8e0211 */
[----:B------:R-:W-:Y:S01]  /*0df0*/  IADD3 R34, PT, PT, R43, R34, RZ ;  /* 0x000000222b227210 */ /* 0x000fe20007ffe0ff */
[--C-:B------:R-:W-:Y:S02]  /*0e00*/  IMAD R33, R32, UR4, R17.reuse ;  /* 0x0000000420217c24 */ /* 0x100fe4000f8e0211 */
[--C-:B--2---:R-:W-:Y:S01]  /*0e10*/  IMAD R35, R35, UR6, R42.reuse ;  /* 0x0000000623237c24 */ /* 0x104fe2000f8e022a */
[----:B------:R-:W-:Y:S01]  /*0e20*/  IADD3 R32, PT, PT, R43, R34, RZ ;  /* 0x000000222b207210 */ /* 0x000fe20007ffe0ff */
[----:B------:R-:W-:Y:S02]  /*0e30*/  IMAD R33, R33, UR6, R42 ;  /* 0x0000000621217c24 */ /* 0x000fe4000f8e022a */
[----:B------:R-:W-:Y:S01]  /*0e40*/  IMAD R45, R34, UR4, R17 ;  /* 0x00000004222d7c24 */ /* 0x000fe2000f8e0211 */
[----:B------:R-:W-:Y:S01]  /*0e50*/  IADD3 R44, PT, PT, R43, R32, RZ ;  /* 0x000000202b2c7210 */ /* 0x000fe20007ffe0ff */
[----:B-1----:R-:W-:-:S04]  /*0e60*/  IMAD.WIDE.U32 R36, R33, 0x4, R30 ;  /* 0x0000000421247825 */ /* 0x002fc800078e001e */
[----:B------:R-:W-:Y:S01]  /*0e70*/  IMAD R33, R45, UR6, R42 ;  /* 0x000000062d217c24 */ /* 0x000fe2000f8e022a */
[----:B------:R-:W-:Y:S01]  /*0e80*/  IADD3 R50, PT, PT, R43, R44, RZ ;  /* 0x0000002c2b327210 */ /* 0x000fe20007ffe0ff */
[----:B------:R-:W-:Y:S01]  /*0e90*/  IMAD R45, R32, UR4, R17 ;  /* 0x00000004202d7c24 */ /* 0x000fe2000f8e0211 */
[----:B------:R0:W2:Y:S01]  /*0ea0*/  LDG.E R47, desc[UR22][R36.64] ;  /* 0x00000016242f7981 */ /* 0x0000a2000c1e1900 */
[----:B------:R-:W-:Y:S01]  /*0eb0*/  IMAD.WIDE.U32 R34, R35, 0x4, R30 ;  /* 0x0000000423227825 */ /* 0x000fe200078e001e */
[----:B------:R-:W-:-:S03]  /*0ec0*/  IADD3 R52, PT, PT, R43, R50, RZ ;  /* 0x000000322b347210 */ /* 0x000fc60007ffe0ff */
[----:B------:R-:W-:Y:S01]  /*0ed0*/  IMAD R51, R44, UR4, R17 ;  /* 0x000000042c337c24 */ /* 0x000fe2000f8e0211 */
[----:B------:R1:W3:Y:S01]  /*0ee0*/  LDG.E R48, desc[UR22][R34.64] ;  /* 0x0000001622307981 */ /* 0x0002e2000c1e1900 */
[----:B------:R-:W-:Y:S02]  /*0ef0*/  IMAD R45, R45, UR6, R42 ;  /* 0x000000062d2d7c24 */ /* 0x000fe4000f8e022a */
[----:B------:R-:W-:-:S04]  /*0f00*/  IMAD.WIDE.U32 R32, R33, 0x4, R30 ;  /* 0x0000000421207825 */ /* 0x000fc800078e001e */
[----:B------:R-:W-:Y:S01]  /*0f10*/  IMAD R51, R51, UR6, R42 ;  /* 0x0000000633337c24 */ /* 0x000fe2000f8e022a */
[----:B------:R4:W5:Y:S01]  /*0f20*/  LDG.E R49, desc[UR22][R32.64] ;  /* 0x0000001620317981 */ /* 0x000962000c1e1900 */
[----:B------:R-:W-:Y:S02]  /*0f30*/  IMAD R53, R50, UR4, R17 ;  /* 0x0000000432357c24 */ /* 0x000fe4000f8e0211 */
[----:B------:R-:W-:-:S04]  /*0f40*/  IMAD.WIDE.U32 R44, R45, 0x4, R30 ;  /* 0x000000042d2c7825 */ /* 0x000fc800078e001e */
[----:B------:R-:W-:Y:S01]  /*0f50*/  IMAD R55, R52, UR4, R17 ;  /* 0x0000000434377c24 */ /* 0x000fe2000f8e0211 */
[----:B------:R-:W-:Y:S01]  /*0f60*/  IADD3 R52, PT, PT, R43, R52, RZ ;  /* 0x000000342b347210 */ /* 0x000fe20007ffe0ff */
[----:B------:R-:W-:Y:S01]  /*0f70*/  IMAD R53, R53, UR6, R42 ;  /* 0x0000000635357c24 */ /* 0x000fe2000f8e022a */
[----:B------:R-:W5:Y:S01]  /*0f80*/  LDG.E R44, desc[UR22][R44.64] ;  /* 0x000000162c2c7981 */ /* 0x000f62000c1e1900 */
[----:B0-----:R-:W-:-:S04]  /*0f90*/  IMAD.WIDE.U32 R36, R51, 0x4, R30 ;  /* 0x0000000433247825 */ /* 0x001fc800078e001e */
[----:B------:R-:W-:Y:S02]  /*0fa0*/  IMAD R55, R55, UR6, R42 ;  /* 0x0000000637377c24 */ /* 0x000fe4000f8e022a */
[----:B------:R-:W-:Y:S01]  /*0fb0*/  IMAD R51, R52, UR4, R17 ;  /* 0x0000000434337c24 */ /* 0x000fe2000f8e0211 */
[----:B------:R-:W5:Y:S01]  /*0fc0*/  LDG.E R37, desc[UR22][R36.64] ;  /* 0x0000001624257981 */ /* 0x000f62000c1e1900 */
[----:B-1----:R-:W-:-:S04]  /*0fd0*/  IMAD.WIDE.U32 R34, R53, 0x4, R30 ;  /* 0x0000000435227825 */ /* 0x002fc800078e001e */
[----:B------:R-:W-:Y:S02]  /*0fe0*/  IMAD R51, R51, UR6, R42 ;  /* 0x0000000633337c24 */ /* 0x000fe4000f8e022a */
[--C-:B----4-:R-:W-:Y:S01]  /*0ff0*/  IMAD.WIDE.U32 R32, R55, 0x4, R30.reuse ;  /* 0x0000000437207825 */ /* 0x110fe200078e001e */
[----:B------:R-:W4:Y:S03]  /*1000*/  LDG.E R34, desc[UR22][R34.64] ;  /* 0x0000001622227981 */ /* 0x000f26000c1e1900 */
[----:B------:R-:W-:Y:S02]  /*1010*/  IMAD.WIDE.U32 R30, R51, 0x4, R30 ;  /* 0x00000004331e7825 */ /* 0x000fe400078e001e */
[----:B------:R-:W4:Y:S04]  /*1020*/  LDG.E R32, desc[UR22][R32.64] ;  /* 0x0000001620207981 */ /* 0x000f28000c1e1900 */
[----:B------:R-:W4:Y:S01]  /*1030*/  LDG.E R30, desc[UR22][R30.64] ;  /* 0x000000161e1e7981 */ /* 0x000f22000c1e1900 */
[----:B------:R-:W-:Y:S01]  /*1040*/  IADD3 R46, PT, PT, R46, 0x8, RZ ;  /* 0x000000082e2e7810 */ /* 0x000fe20007ffe0ff */
[----:B--2---:R-:W-:-:S04]  /*1050*/  FADD R47, R54, R47 ;  /* 0x0000002f362f7221 */ /* 0x004fc80000000000 */
[----:B---3--:R-:W-:-:S04]  /*1060*/  FADD R48, R47, R48 ;  /* 0x000000302f307221 */ /* 0x008fc80000000000 */
[----:B-----5:R-:W-:-:S04]  /*1070*/  FADD R49, R48, R49 ;  /* 0x0000003130317221 */ /* 0x020fc80000000000 */
[----:B------:R-:W-:-:S04]  /*1080*/  FADD R44, R49, R44 ;  /* 0x0000002c312c7221 */ /* 0x000fc80000000000 */
[----:B------:R-:W-:-:S04]  /*1090*/  FADD R37, R44, R37 ;  /* 0x000000252c257221 */ /* 0x000fc80000000000 */
[----:B----4-:R-:W-:-:S04]  /*10a0*/  FADD R37, R37, R34 ;  /* 0x0000002225257221 */ /* 0x010fc80000000000 */
[----:B------:R-:W-:-:S04]  /*10b0*/  FADD R37, R37, R32 ;  /* 0x0000002025257221 */ /* 0x000fc80000000000 */
[----:B------:R-:W-:-:S07]  /*10c0*/  FADD R54, R37, R30 ;  /* 0x0000001e25367221 */ /* 0x000fce0000000000 */
.L_x_14:
[----:B------:R-:W-:Y:S05]  /*10d0*/  BRA.U !UP3, `(.L_x_13) ;  /* 0x000000010be87547 */ /* 0x000fea000b800000 */
[----:B------:R-:W0:Y:S01]  /*10e0*/  LDC R44, c[0x0][0x390] ;  /* 0x0000e400ff2c7b82 */ /* 0x000e220000000800 */
[----:B------:R-:W-:-:S04]  /*10f0*/  UIADD3 UR4, UPT, UPT, UR5, -0x1, URZ ;  /* 0xffffffff05047890 */ /* 0x000fc8000fffe0ff */
[----:B------:R-:W-:Y:S01]  /*1100*/  UISETP.GE.U32.AND UP0, UPT, UR4, 0x3, UPT ;  /* 0x000000030400788c */ /* 0x000fe2000bf06070 */
[----:B0-----:R-:W-:-:S08]  /*1110*/  LOP3.LUT P0, R44, R44, 0x3, RZ, 0xc0, !PT ;  /* 0x000000032c2c7812 */ /* 0x001fd0000780c0ff */
[----:B------:R-:W-:Y:S05]  /*1120*/  BRA.U !UP0, `(.L_x_15) ;  /* 0x0000000108707547 */ /* 0x000fea000b800000 */
[----:B------:R-:W0:Y:S01]  /*1130*/  LDCU UR4, c[0x0][0x39c] ;  /* 0x00007380ff0477ac */ /* 0x000e220008000800 */
[----:B------:R-:W1:Y:S01]  /*1140*/  LDC.64 R34, c[0x0][0x388] ;  /* 0x0000e200ff227b82 */ /* 0x000e620000000a00 */
[----:B------:R-:W-:Y:S01]  /*1150*/  IMAD R30, R46, R43, UR21 ;  /* 0x000000152e1e7e24 */ /* 0x000fe2000f8e022b */
[----:B------:R-:W2:Y:S04]  /*1160*/  LDCU UR6, c[0x0][0x3a0] ;  /* 0x00007400ff0677ac */ /* 0x000ea80008000800 */
[----:B------:R-:W-:Y:S01]  /*1170*/  IADD3 R32, PT, PT, R43, R30, RZ ;  /* 0x0000001e2b207210 */ /* 0x000fe20007ffe0ff */
[----:B0-----:R-:W-:-:S03]  /*1180*/  IMAD R31, R30, UR4, R17 ;  /* 0x000000041e1f7c24 */ /* 0x001fc6000f8e0211 */
[----:B------:R-:W-:Y:S01]  /*1190*/  IADD3 R30, PT, PT, R43, R32, RZ ;  /* 0x000000202b1e7210 */ /* 0x000fe20007ffe0ff */
[--C-:B------:R-:W-:Y:S02]  /*11a0*/  IMAD R33, R32, UR4, R17.reuse ;  /* 0x0000000420217c24 */ /* 0x100fe4000f8e0211 */
[--C-:B--2---:R-:W-:Y:S02]  /*11b0*/  IMAD R31, R31, UR6, R42.reuse ;  /* 0x000000061f1f7c24 */ /* 0x104fe4000f8e022a */
[----:B------:R-:W-:Y:S01]  /*11c0*/  IMAD R45, R30, UR4, R17 ;  /* 0x000000041e2d7c24 */ /* 0x000fe2000f8e0211 */
[----:B------:R-:W-:Y:S01]  /*11d0*/  IADD3 R30, PT, PT, R43, R30, RZ ;  /* 0x0000001e2b1e7210 */ /* 0x000fe20007ffe0ff */
[----:B------:R-:W-:Y:S02]  /*11e0*/  IMAD R33, R33, UR6, R42 ;  /* 0x0000000621217c24 */ /* 0x000fe4000f8e022a */
[----:B-1----:R-:W-:-:S04]  /*11f0*/  IMAD.WIDE.U32 R36, R31, 0x4, R34 ;  /* 0x000000041f247825 */ /* 0x002fc800078e0022 */
[----:B------:R-:W-:Y:S02]  /*1200*/  IMAD R31, R45, UR6, R42 ;  /* 0x000000062d1f7c24 */ /* 0x000fe4000f8e022a */
[----:B------:R-:W-:Y:S01]  /*1210*/  IMAD R45, R30, UR4, R17 ;  /* 0x000000041e2d7c24 */ /* 0x000fe2000f8e0211 */
[----:B------:R-:W2:Y:S01]  /*1220*/  LDG.E R37, desc[UR22][R36.64] ;  /* 0x0000001624257981 */ /* 0x000ea2000c1e1900 */
[----:B------:R-:W-:-:S04]  /*1230*/  IMAD.WIDE.U32 R32, R33, 0x4, R34 ;  /* 0x0000000421207825 */ /* 0x000fc800078e0022 */
[----:B------:R-:W-:Y:S02]  /*1240*/  IMAD R45, R45, UR6, R42 ;  /* 0x000000062d2d7c24 */ /* 0x000fe4000f8e022a */
[--C-:B------:R-:W-:Y:S01]  /*1250*/  IMAD.WIDE.U32 R30, R31, 0x4, R34.reuse ;  /* 0x000000041f1e7825 */ /* 0x100fe200078e0022 */
[----:B------:R-:W3:Y:S03]  /*1260*/  LDG.E R33, desc[UR22][R32.64] ;  /* 0x0000001620217981 */ /* 0x000ee6000c1e1900 */
[----:B------:R-:W-:Y:S02]  /*1270*/  IMAD.WIDE.U32 R34, R45, 0x4, R34 ;  /* 0x000000042d227825 */ /* 0x000fe400078e0022 */
[----:B------:R-:W4:Y:S04]  /*1280*/  LDG.E R31, desc[UR22][R30.64] ;  /* 0x000000161e1f7981 */ /* 0x000f28000c1e1900 */
[----:B------:R-:W5:Y:S01]  /*1290*/  LDG.E R35, desc[UR22][R34.64] ;  /* 0x0000001622237981 */ /* 0x000f62000c1e1900 */
[----:B------:R-:W-:Y:S01]  /*12a0*/  IADD3 R46, PT, PT, R46, 0x4, RZ ;  /* 0x000000042e2e7810 */ /* 0x000fe20007ffe0ff */
[----:B--2---:R-:W-:-:S04]  /*12b0*/  FADD R54, R54, R37 ;  /* 0x0000002536367221 */ /* 0x004fc80000000000 */
[----:B---3--:R-:W-:-:S04]  /*12c0*/  FADD R54, R54, R33 ;  /* 0x0000002136367221 */ /* 0x008fc80000000000 */
[----:B----4-:R-:W-:-:S04]  /*12d0*/  FADD R54, R54, R31 ;  /* 0x0000001f36367221 */ /* 0x010fc80000000000 */
[----:B-----5:R-:W-:-:S07]  /*12e0*/  FADD R54, R54, R35 ;  /* 0x0000002336367221 */ /* 0x020fce0000000000 */
.L_x_15:
[----:B------:R-:W-:Y:S05]  /*12f0*/  @!P0 BRA `(.L_x_13) ;  /* 0x0000000000608947 */ /* 0x000fea0003800000 */
[----:B------:R-:W0:Y:S01]  /*1300*/  LDCU UR4, c[0x0][0x39c] ;  /* 0x00007380ff0477ac */ /* 0x000e220008000800 */
[----:B------:R-:W1:Y:S01]  /*1310*/  LDC.64 R30, c[0x0][0x388] ;  /* 0x0000e200ff1e7b82 */ /* 0x000e620000000a00 */
[----:B------:R-:W-:Y:S01]  /*1320*/  IMAD R46, R43, R46, UR21 ;  /* 0x000000152b2e7e24 */ /* 0x000fe2000f8e022e */
[----:B------:R-:W2:Y:S03]  /*1330*/  LDCU UR6, c[0x0][0x3a0] ;  /* 0x00007400ff0677ac */ /* 0x000ea60008000800 */
[----:B0-----:R-:W-:-:S04]  /*1340*/  IMAD R33, R46, UR4, R17 ;  /* 0x000000042e217c24 */ /* 0x001fc8000f8e0211 */
[----:B--2---:R-:W-:-:S04]  /*1350*/  IMAD R33, R33, UR6, R42 ;  /* 0x0000000621217c24 */ /* 0x004fc8000f8e022a */
[----:B-1----:R-:W-:-:S06]  /*1360*/  IMAD.WIDE.U32 R32, R33, 0x4, R30 ;  /* 0x0000000421207825 */ /* 0x002fcc00078e001e */
[----:B------:R-:W2:Y:S01]  /*1370*/  LDG.E R33, desc[UR22][R32.64] ;  /* 0x0000001620217981 */ /* 0x000ea2000c1e1900 */
[----:B------:R-:W-:Y:S01]  /*1380*/  ISETP.NE.AND P0, PT, R44, 0x1, PT ;  /* 0x000000012c00780c */ /* 0x000fe20003f05270 */
[----:B--2---:R-:W-:-:S12]  /*1390*/  FADD R54, R54, R33 ;  /* 0x0000002136367221 */ /* 0x004fd80000000000 */
[----:B------:R-:W-:Y:S05]  /*13a0*/  @!P0 BRA `(.L_x_13) ;  /* 0x0000000000348947 */ /* 0x000fea0003800000 */
[----:B------:R-:W-:Y:S02]  /*13b0*/  ISETP.NE.AND P0, PT, R44, 0x2, PT ;  /* 0x000000022c00780c */ /* 0x000fe40003f05270 */
[----:B------:R-:W-:-:S05]  /*13c0*/  IADD3 R46, PT, PT, R43, R46, RZ ;  /* 0x0000002e2b2e7210 */ /* 0x000fca0007ffe0ff */
[----:B------:R-:W-:-:S04]  /*13d0*/  IMAD R33, R46, UR4, R17 ;  /* 0x000000042e217c24 */ /* 0x000fc8000f8e0211 */
[----:B------:R-:W-:Y:S02]  /*13e0*/  IMAD R33, R33, UR6, R42 ;  /* 0x0000000621217c24 */ /* 0x000fe4000f8e022a */
[----:B------:R-:W-:-:S05]  /*13f0*/  @P0 IADD3 R32, PT, PT, R43, R46, RZ ;  /* 0x0000002e2b200210 */ /* 0x000fca0007ffe0ff */
[----:B------:R-:W-:Y:S02]  /*1400*/  @P0 IMAD R35, R32, UR4, R17 ;  /* 0x0000000420230c24 */ /* 0x000fe4000f8e0211 */
[----:B------:R-:W-:-:S04]  /*1410*/  IMAD.WIDE.U32 R32, R33, 0x4, R30 ;  /* 0x0000000421207825 */ /* 0x000fc800078e001e */
[----:B------:R-:W-:Y:S02]  /*1420*/  @P0 IMAD R35, R35, UR6, R42 ;  /* 0x0000000623230c24 */ /* 0x000fe4000f8e022a */
[----:B------:R-:W2:Y:S02]  /*1430*/  LDG.E R33, desc[UR22][R32.64] ;  /* 0x0000001620217981 */ /* 0x000ea4000c1e1900 */
[----:B------:R-:W-:-:S06]  /*1440*/  @P0 IMAD.WIDE.U32 R30, R35, 0x4, R30 ;  /* 0x00000004231e0825 */ /* 0x000fcc00078e001e */
[----:B------:R-:W3:Y:S01]  /*1450*/  @P0 LDG.E R31, desc[UR22][R30.64] ;  /* 0x000000161e1f0981 */ /* 0x000ee2000c1e1900 */
[----:B--2---:R-:W-:-:S04]  /*1460*/  FADD R54, R54, R33 ;  /* 0x0000002136367221 */ /* 0x004fc80000000000 */
[----:B---3--:R-:W-:-:S07]  /*1470*/  @P0 FADD R54, R54, R31 ;  /* 0x0000001f36360221 */ /* 0x008fce0000000000 */
.L_x_13:
[----:B------:R-:W0:Y:S01]  /*1480*/  LDC R32, c[0x0][0x39c] ;  /* 0x0000e700ff207b82 */ /* 0x000e220000000800 */
[----:B------:R-:W1:Y:S01]  /*1490*/  LDCU UR4, c[0x0][0x3a0] ;  /* 0x00007400ff0477ac */ /* 0x000e620008000800 */
[----:B------:R-:W-:Y:S01]  /*14a0*/  UPLOP3.LUT UP0, UPT, UPT, UPT, UPT, 0x40, 0x4 ;  /* 0x000000000004789c */ /* 0x000fe20003f0e870 */
[----:B-1----:R-:W-:-:S04]  /*14b0*/  ISETP.GE.U32.AND P0, PT, R42, UR4, PT ;  /* 0x000000042a007c0c */ /* 0x002fc8000bf06070 */
[----:B0-----:R-:W-:-:S13]  /*14c0*/  ISETP.LT.U32.AND P0, PT, R17, R32, !P0 ;  /* 0x000000201100720c */ /* 0x001fda0004701070 */
[----:B------:R-:W0:Y:S01]  /*14d0*/  @P0 LDC.64 R30, c[0x0][0x380] ;  /* 0x0000e000ff1e0b82 */ /* 0x000e220000000a00 */
[----:B------:R-:W-:-:S04]  /*14e0*/  @P0 IMAD R33, R32, UR21, R17 ;  /* 0x0000001520210c24 */ /* 0x000fc8000f8e0211 */
[----:B------:R-:W-:Y:S01]  /*14f0*/  @P0 IMAD R33, R33, UR4, R42 ;  /* 0x0000000421210c24 */ /* 0x000fe2000f8e022a */
[----:B------:R-:W-:-:S03]  /*1500*/  UMOV UR4, 0x1 ;  /* 0x0000000100047882 */ /* 0x000fc60000000000 */
[----:B0-----:R-:W-:-:S05]  /*1510*/  @P0 IMAD.WIDE.U32 R30, R33, 0x4, R30 ;  /* 0x00000004211e0825 */ /* 0x001fca00078e001e */
[----:B------:R0:W-:Y:S01]  /*1520*/  @P0 STG.E desc[UR22][R30.64], R54 ;  /* 0x000000361e000986 */ /* 0x0001e2000c101916 */
[----:B------:R-:W-:Y:S05]  /*1530*/  BRA.U UP2, `(.L_x_16) ;  /* 0xfffffff102687547 */ /* 0x000fea000b83ffff */
[----:B------:R-:W-:Y:S01]  /*1540*/  UPLOP3.LUT UP0, UPT, UPT, UPT, UPT, 0x40, 0x4 ;  /* 0x000000000004789c */ /* 0x000fe20003f0e870 */
[----:B------:R-:W-:Y:S01]  /*1550*/  UMOV UR4, 0x1 ;  /* 0x0000000100047882 */ /* 0x000fe20000000000 */
[----:B------:R-:W-:Y:S09]  /*1560*/  BRA.U UP1, `(.L_x_17) ;  /* 0xffffffed01b47547 */ /* 0x000ff2000b83ffff */
[----:B------:R-:W-:Y:S05]  /*1570*/  EXIT ;  /* 0x000000000000794d */ /* 0x000fea0003800000 */
.L_x_10:
[----:B------:R-:W0:Y:S01]  /*1580*/  LDC R12, c[0x0][0x39c] ;  /* 0x0000e700ff0c7b82 */ /* 0x000e220000000800 */
[----:B------:R-:W1:Y:S01]  /*1590*/  LDCU UR5, c[0x0][0x3a0] ;  /* 0x00007400ff0577ac */ /* 0x000e620008000800 */
[C---:B---3--:R-:W-:Y:S02]  /*15a0*/  IADD3 R0, PT, PT, R10.reuse, UR6, RZ ;  /* 0x000000060a007c10 */ /* 0x048fe4000fffe0ff */
[C---:B------:R-:W-:Y:S02]  /*15b0*/  IADD3 R8, PT, PT, R15.reuse, UR4, RZ ;  /* 0x000000040f087c10 */ /* 0x040fe4000fffe0ff */
[----:B-1----:R-:W-:Y:S02]  /*15c0*/  ISETP.GE.U32.AND P1, PT, R10, UR5, PT ;  /* 0x000000050a007c0c */ /* 0x002fe4000bf26070 */
[----:B------:R-:W-:Y:S02]  /*15d0*/  ISETP.GE.U32.AND P0, PT, R0, UR5, PT ;  /* 0x0000000500007c0c */ /* 0x000fe4000bf06070 */
[CC--:B0-----:R-:W-:Y:S01]  /*15e0*/  ISETP.GE.U32.OR P2, PT, R15.reuse, R12.reuse, P1 ;  /* 0x0000000c0f00720c */ /* 0x0c1fe20000f46470 */
[----:B------:R-:W-:Y:S01]  /*15f0*/  IMAD R11, R12, UR21, R15 ;  /* 0x000000150c0b7c24 */ /* 0x000fe2000f8e020f */
[----:B------:R-:W-:-:S02]  /*1600*/  ISETP.GE.U32.OR P3, PT, R15, R12, P0 ;  /* 0x0000000c0f00720c */ /* 0x000fc40000766470 */
[CC--:B------:R-:W-:Y:S02]  /*1610*/  ISETP.GE.U32.OR P1, PT, R8.reuse, R12.reuse, P1 ;  /* 0x0000000c0800720c */ /* 0x0c0fe40000f26470 */
[----:B------:R-:W-:Y:S02]  /*1620*/  IADD3 R13, PT, PT, R11, UR4, RZ ;  /* 0x000000040b0d7c10 */ /* 0x000fe4000fffe0ff */
[----:B------:R-:W-:-:S05]  /*1630*/  ISETP.GE.U32.OR P0, PT, R8, R12, P0 ;  /* 0x0000000c0800720c */ /* 0x000fca0000706470 */
[----:B------:R-:W0:Y:S01]  /*1640*/  @!P2 LDC.64 R2, c[0x0][0x380] ;  /* 0x0000e000ff02ab82 */ /* 0x000e220000000a00 */
[C---:B------:R-:W-:Y:S02]  /*1650*/  @!P2 IMAD R9, R11.reuse, UR5, R10 ;  /* 0x000000050b09ac24 */ /* 0x040fe4000f8e020a */
[----:B------:R-:W-:Y:S02]  /*1660*/  @!P3 IMAD R11, R11, UR5, R0 ;  /* 0x000000050b0bbc24 */ /* 0x000fe4000f8e0200 */
[----:B------:R-:W-:-:S03]  /*1670*/  @!P1 IMAD R15, R13, UR5, R10 ;  /* 0x000000050d0f9c24 */ /* 0x000fc6000f8e020a */
[----:B------:R-:W1:Y:S08]  /*1680*/  @!P3 LDC.64 R4, c[0x0][0x380] ;  /* 0x0000e000ff04bb82 */ /* 0x000e700000000a00 */
[----:B------:R-:W2:Y:S01]  /*1690*/  @!P1 LDC.64 R6, c[0x0][0x380] ;  /* 0x0000e000ff069b82 */ /* 0x000ea20000000a00 */
[----:B0-----:R-:W-:-:S05]  /*16a0*/  @!P2 IMAD.WIDE.U32 R2, R9, 0x4, R2 ;  /* 0x000000040902a825 */ /* 0x001fca00078e0002 */
[----:B------:R0:W-:Y:S01]  /*16b0*/  @!P2 STG.E desc[UR22][R2.64], RZ ;  /* 0x000000ff0200a986 */ /* 0x0001e2000c101916 */
[----:B-1----:R-:W-:-:S05]  /*16c0*/  @!P3 IMAD.WIDE.U32 R4, R11, 0x4, R4 ;  /* 0x000000040b04b825 */ /* 0x002fca00078e0004 */
[----:B------:R0:W-:Y:S01]  /*16d0*/  @!P3 STG.E desc[UR22][R4.64], RZ ;  /* 0x000000ff0400b986 */ /* 0x0001e2000c101916 */
[----:B--2---:R-:W-:-:S05]  /*16e0*/  @!P1 IMAD.WIDE.U32 R6, R15, 0x4, R6 ;  /* 0x000000040f069825 */ /* 0x004fca00078e0006 */
[----:B------:R0:W-:Y:S01]  /*16f0*/  @!P1 STG.E desc[UR22][R6.64], RZ ;  /* 0x000000ff06009986 */ /* 0x0001e2000c101916 */
[----:B------:R-:W-:Y:S05]  /*1700*/  @P0 EXIT ;  /* 0x000000000000094d */ /* 0x000fea0003800000 */
[----:B0-----:R-:W0:Y:S01]  /*1710*/  LDC.64 R2, c[0x0][0x380] ;  /* 0x0000e000ff027b82 */ /* 0x001e220000000a00 */
[----:B------:R-:W-:-:S04]  /*1720*/  IMAD R13, R13, UR5, R0 ;  /* 0x000000050d0d7c24 */ /* 0x000fc8000f8e0200 */
[----:B0-----:R-:W-:-:S05]  /*1730*/  IMAD.WIDE.U32 R2, R13, 0x4, R2 ;  /* 0x000000040d027825 */ /* 0x001fca00078e0002 */
[----:B------:R-:W-:Y:S01]  /*1740*/  STG.E desc[UR22][R2.64], RZ ;  /* 0x000000ff02007986 */ /* 0x000fe2000c101916 */
[----:B------:R-:W-:Y:S05]  /*1750*/  EXIT ;  /* 0x000000000000794d */ /* 0x000fea0003800000 */
.L_x_18:
        /* <DEDUP_REMOVED lines=10> */
.L_x_20:


//--------------------- .nv.shared._Z11ew_gpu_mmulPfP6__halfS1_iiiiiiii --------------------------
	.section	.nv.shared._Z11ew_gpu_mmulPfP6__halfS1_iiiiiiii,"aw",@nobits
	.sectionflags	@""
	.align	2
.nv.shared._Z11ew_gpu_mmulPfP6__halfS1_iiiiiiii:
	.zero		1266


//--------------------- .nv.shared.reserved.0     --------------------------
	.section	.nv.shared.reserved.0,"aw",@nobits
	.weak		__nv_reservedSMEM_offset_0_alias
	.size		__nv_reservedSMEM_offset_0_alias, 0, 64
	.other		__nv_reservedSMEM_offset_0_alias,@"STO_CUDA_RESERVED_SHARED STV_DEFAULT"
__nv_reservedSMEM_offset_0_alias:
	.zero		0
	.zero		64


//--------------------- .nv.constant0._Z11ew_gpu_mmulPfP6__halfS1_iiiiiiii --------------------------
	.section	.nv.constant0._Z11ew_gpu_mmulPfP6__halfS1_iiiiiiii,"a",@progbits
	.sectionflags	@""
	.align	4
.nv.constant0._Z11ew_gpu_mmulPfP6__halfS1_iiiiiiii:
	.zero		952


//--------------------- .nv.constant0._Z6red_chPfS_iiiii --------------------------
	.section	.nv.constant0._Z6red_chPfS_iiiii,"a",@progbits
	.sectionflags	@""
	.align	4
.nv.constant0._Z6red_chPfS_iiiii:
	.zero		932


//--------------------- SYMBOLS --------------------------

	.type		.nv.reservedSmem.offset0,@object
	.size		.nv.reservedSmem.offset0,0x4
	.type		.nv.reservedSmem.cap,@object
	.size		.nv.reservedSmem.cap,0x4
